//
// Generated by NVIDIA NVVM Compiler
//
// Compiler Build ID: CL-36424714
// Cuda compilation tools, release 13.0, V13.0.88
// Based on NVVM 20.0.0
//

.version 9.0
.target sm_100
.address_size 64

	// .globl	_Z6colConPhS_iiii

.visible .entry _Z6colConPhS_iiii(
	.param .u64 .ptr .align 1 _Z6colConPhS_iiii_param_0,
	.param .u64 .ptr .align 1 _Z6colConPhS_iiii_param_1,
	.param .u32 _Z6colConPhS_iiii_param_2,
	.param .u32 _Z6colConPhS_iiii_param_3,
	.param .u32 _Z6colConPhS_iiii_param_4,
	.param .u32 _Z6colConPhS_iiii_param_5
)
{
	.local .align 4 .b8 	__local_depot0[612];
	.reg .b64 	%SP;
	.reg .b64 	%SPL;
	.reg .pred 	%p<65>;
	.reg .b16 	%rs<20>;
	.reg .b32 	%r<240>;
	.reg .b64 	%rd<60>;

	mov.u64 	%SPL, __local_depot0;
	ld.param.u64 	%rd28, [_Z6colConPhS_iiii_param_1];
	ld.param.u32 	%r135, [_Z6colConPhS_iiii_param_2];
	ld.param.u32 	%r136, [_Z6colConPhS_iiii_param_3];
	ld.param.u32 	%r133, [_Z6colConPhS_iiii_param_4];
	ld.param.u32 	%r134, [_Z6colConPhS_iiii_param_5];
	cvta.to.global.u64 	%rd1, %rd28;
	add.u64 	%rd2, %SPL, 0;
	add.u64 	%rd3, %SPL, 204;
	add.u64 	%rd4, %SPL, 408;
	mov.u32 	%r138, %tid.x;
	mov.u32 	%r139, %ctaid.x;
	mov.u32 	%r140, %ntid.x;
	mad.lo.s32 	%r1, %r139, %r140, %r138;
	mov.u32 	%r141, %tid.y;
	mov.u32 	%r142, %ctaid.y;
	mov.u32 	%r143, %ntid.y;
	mad.lo.s32 	%r144, %r142, %r143, %r141;
	shl.b32 	%r3, %r134, 1;
	or.b32  	%r4, %r3, 1;
	setp.ge.s32 	%p1, %r1, %r135;
	setp.ge.s32 	%p2, %r144, %r136;
	or.pred  	%p3, %p1, %p2;
	@%p3 bra 	$L__BB0_112;
	add.s32 	%r145, %r134, %r144;
	add.s32 	%r146, %r134, %r1;
	mad.lo.s32 	%r5, %r145, %r133, %r146;
	setp.lt.s32 	%p4, %r134, 0;
	@%p4 bra 	$L__BB0_9;
	sub.s32 	%r148, %r133, %r3;
	add.s32 	%r6, %r148, -2;
	max.s32 	%r7, %r3, 0;
	add.s32 	%r149, %r7, 1;
	and.b32  	%r8, %r149, 3;
	and.b32  	%r9, %r149, 2147483644;
	mad.lo.s32 	%r150, %r134, %r133, %r134;
	sub.s32 	%r197, %r5, %r150;
	mov.b32 	%r192, 0;
$L__BB0_3:
	setp.lt.s32 	%p5, %r3, 3;
	mul.lo.s32 	%r13, %r192, %r4;
	mov.b32 	%r196, 0;
	@%p5 bra 	$L__BB0_6;
	mov.b32 	%r194, 0;
$L__BB0_5:
	add.s32 	%r153, %r194, %r13;
	mul.lo.s32 	%r154, %r197, 3;
	cvt.s64.s32 	%rd32, %r154;
	add.s64 	%rd33, %rd1, %rd32;
	ld.global.u8 	%r155, [%rd33];
	mul.wide.u32 	%rd34, %r153, 4;
	add.s64 	%rd35, %rd2, %rd34;
	st.local.u32 	[%rd35], %r155;
	ld.global.u8 	%r156, [%rd33+1];
	add.s64 	%rd36, %rd3, %rd34;
	st.local.u32 	[%rd36], %r156;
	ld.global.u8 	%r157, [%rd33+2];
	add.s64 	%rd37, %rd4, %rd34;
	st.local.u32 	[%rd37], %r157;
	ld.global.u8 	%r158, [%rd33+3];
	st.local.u32 	[%rd35+4], %r158;
	ld.global.u8 	%r159, [%rd33+4];
	st.local.u32 	[%rd36+4], %r159;
	ld.global.u8 	%r160, [%rd33+5];
	st.local.u32 	[%rd37+4], %r160;
	ld.global.u8 	%r161, [%rd33+6];
	st.local.u32 	[%rd35+8], %r161;
	ld.global.u8 	%r162, [%rd33+7];
	st.local.u32 	[%rd36+8], %r162;
	ld.global.u8 	%r163, [%rd33+8];
	st.local.u32 	[%rd37+8], %r163;
	ld.global.u8 	%r164, [%rd33+9];
	st.local.u32 	[%rd35+12], %r164;
	ld.global.u8 	%r165, [%rd33+10];
	st.local.u32 	[%rd36+12], %r165;
	ld.global.u8 	%r166, [%rd33+11];
	st.local.u32 	[%rd37+12], %r166;
	add.s32 	%r197, %r197, 4;
	add.s32 	%r194, %r194, 4;
	setp.ne.s32 	%p6, %r194, %r9;
	mov.u32 	%r196, %r9;
	@%p6 bra 	$L__BB0_5;
$L__BB0_6:
	setp.eq.s32 	%p7, %r8, 1;
	add.s32 	%r167, %r196, %r13;
	mul.lo.s32 	%r168, %r197, 3;
	cvt.s64.s32 	%rd38, %r168;
	add.s64 	%rd5, %rd1, %rd38;
	ld.global.u8 	%r169, [%rd5];
	mul.wide.u32 	%rd39, %r167, 4;
	add.s64 	%rd6, %rd2, %rd39;
	st.local.u32 	[%rd6], %r169;
	ld.global.u8 	%r170, [%rd5+1];
	add.s64 	%rd7, %rd3, %rd39;
	st.local.u32 	[%rd7], %r170;
	ld.global.u8 	%r171, [%rd5+2];
	add.s64 	%rd8, %rd4, %rd39;
	st.local.u32 	[%rd8], %r171;
	add.s32 	%r198, %r197, 1;
	@%p7 bra 	$L__BB0_8;
	ld.global.u8 	%r172, [%rd5+3];
	st.local.u32 	[%rd6+4], %r172;
	ld.global.u8 	%r173, [%rd5+4];
	st.local.u32 	[%rd7+4], %r173;
	ld.global.u8 	%r174, [%rd5+5];
	st.local.u32 	[%rd8+4], %r174;
	ld.global.u8 	%r175, [%rd5+6];
	st.local.u32 	[%rd6+8], %r175;
	ld.global.u8 	%r176, [%rd5+7];
	st.local.u32 	[%rd7+8], %r176;
	ld.global.u8 	%r177, [%rd5+8];
	st.local.u32 	[%rd8+8], %r177;
	add.s32 	%r198, %r197, 3;
$L__BB0_8:
	add.s32 	%r197, %r6, %r198;
	add.s32 	%r26, %r192, 1;
	setp.eq.s32 	%p8, %r192, %r7;
	mov.u32 	%r192, %r26;
	@%p8 bra 	$L__BB0_9;
	bra.uni 	$L__BB0_3;
$L__BB0_9:
	mul.lo.s32 	%r14, %r4, %r4;
	add.s32 	%r15, %r14, -1;
	setp.eq.s32 	%p9, %r15, 0;
	@%p9 bra 	$L__BB0_111;
	cvt.u16.u32 	%rs10, %r134;
	shl.b16 	%rs11, %rs10, 1;
	or.b16  	%rs12, %rs11, 1;
	mul.lo.s16 	%rs1, %rs12, %rs12;
	mov.b32 	%r200, 0;
	mov.b16 	%rs18, 0;
	mov.b16 	%rs2, 1;
	mov.u16 	%rs19, %rs18;
	mov.u32 	%r199, %r15;
$L__BB0_11:
	setp.ge.u32 	%p10, %r200, %r15;
	@%p10 bra 	$L__BB0_110;
	sub.s32 	%r180, %r14, %r200;
	add.s32 	%r181, %r180, -2;
	setp.lt.u32 	%p11, %r181, 7;
	mov.b32 	%r235, 0;
	@%p11 bra 	$L__BB0_63;
	add.s64 	%rd59, %rd2, 16;
	add.s64 	%rd58, %rd3, 16;
	add.s64 	%rd57, %rd4, 16;
	ld.local.u32 	%r202, [%rd2];
	and.b32  	%r235, %r199, -8;
	neg.s32 	%r201, %r235;
$L__BB0_14:
	.pragma "nounroll";
	ld.local.u32 	%r203, [%rd59+-12];
	setp.le.s32 	%p12, %r202, %r203;
	@%p12 bra 	$L__BB0_16;
	st.local.u32 	[%rd59+-16], %r203;
	st.local.u32 	[%rd59+-12], %r202;
	mov.u32 	%r203, %r202;
$L__BB0_16:
	ld.local.u32 	%r35, [%rd58+-16];
	ld.local.u32 	%r204, [%rd58+-12];
	setp.le.s32 	%p13, %r35, %r204;
	@%p13 bra 	$L__BB0_18;
	st.local.u32 	[%rd58+-16], %r204;
	st.local.u32 	[%rd58+-12], %r35;
	mov.u32 	%r204, %r35;
$L__BB0_18:
	ld.local.u32 	%r38, [%rd57+-16];
	ld.local.u32 	%r205, [%rd57+-12];
	setp.le.s32 	%p14, %r38, %r205;
	@%p14 bra 	$L__BB0_20;
	st.local.u32 	[%rd57+-16], %r205;
	st.local.u32 	[%rd57+-12], %r38;
	mov.u32 	%r205, %r38;
$L__BB0_20:
	ld.local.u32 	%r206, [%rd59+-8];
	setp.le.s32 	%p15, %r203, %r206;
	@%p15 bra 	$L__BB0_22;
	st.local.u32 	[%rd59+-12], %r206;
	st.local.u32 	[%rd59+-8], %r203;
	mov.u32 	%r206, %r203;
$L__BB0_22:
	ld.local.u32 	%r207, [%rd58+-8];
	setp.le.s32 	%p16, %r204, %r207;
	@%p16 bra 	$L__BB0_24;
	st.local.u32 	[%rd58+-12], %r207;
	st.local.u32 	[%rd58+-8], %r204;
	mov.u32 	%r207, %r204;
$L__BB0_24:
	ld.local.u32 	%r208, [%rd57+-8];
	setp.le.s32 	%p17, %r205, %r208;
	@%p17 bra 	$L__BB0_26;
	st.local.u32 	[%rd57+-12], %r208;
	st.local.u32 	[%rd57+-8], %r205;
	mov.u32 	%r208, %r205;
$L__BB0_26:
	ld.local.u32 	%r209, [%rd59+-4];
	setp.le.s32 	%p18, %r206, %r209;
	@%p18 bra 	$L__BB0_28;
	st.local.u32 	[%rd59+-8], %r209;
	st.local.u32 	[%rd59+-4], %r206;
	mov.u32 	%r209, %r206;
$L__BB0_28:
	ld.local.u32 	%r210, [%rd58+-4];
	setp.le.s32 	%p19, %r207, %r210;
	@%p19 bra 	$L__BB0_30;
	st.local.u32 	[%rd58+-8], %r210;
	st.local.u32 	[%rd58+-4], %r207;
	mov.u32 	%r210, %r207;
$L__BB0_30:
	ld.local.u32 	%r211, [%rd57+-4];
	setp.le.s32 	%p20, %r208, %r211;
	@%p20 bra 	$L__BB0_32;
	st.local.u32 	[%rd57+-8], %r211;
	st.local.u32 	[%rd57+-4], %r208;
	mov.u32 	%r211, %r208;
$L__BB0_32:
	ld.local.u32 	%r212, [%rd59];
	setp.le.s32 	%p21, %r209, %r212;
	@%p21 bra 	$L__BB0_34;
	st.local.u32 	[%rd59+-4], %r212;
	st.local.u32 	[%rd59], %r209;
	mov.u32 	%r212, %r209;
$L__BB0_34:
	ld.local.u32 	%r213, [%rd58];
	setp.le.s32 	%p22, %r210, %r213;
	@%p22 bra 	$L__BB0_36;
	st.local.u32 	[%rd58+-4], %r213;
	st.local.u32 	[%rd58], %r210;
	mov.u32 	%r213, %r210;
$L__BB0_36:
	ld.local.u32 	%r214, [%rd57];
	setp.le.s32 	%p23, %r211, %r214;
	@%p23 bra 	$L__BB0_38;
	st.local.u32 	[%rd57+-4], %r214;
	st.local.u32 	[%rd57], %r211;
	mov.u32 	%r214, %r211;
$L__BB0_38:
	ld.local.u32 	%r215, [%rd59+4];
	setp.le.s32 	%p24, %r212, %r215;
	@%p24 bra 	$L__BB0_40;
	st.local.u32 	[%rd59], %r215;
	st.local.u32 	[%rd59+4], %r212;
	mov.u32 	%r215, %r212;
$L__BB0_40:
	ld.local.u32 	%r216, [%rd58+4];
	setp.le.s32 	%p25, %r213, %r216;
	@%p25 bra 	$L__BB0_42;
	st.local.u32 	[%rd58], %r216;
	st.local.u32 	[%rd58+4], %r213;
	mov.u32 	%r216, %r213;
$L__BB0_42:
	ld.local.u32 	%r217, [%rd57+4];
	setp.le.s32 	%p26, %r214, %r217;
	@%p26 bra 	$L__BB0_44;
	st.local.u32 	[%rd57], %r217;
	st.local.u32 	[%rd57+4], %r214;
	mov.u32 	%r217, %r214;
$L__BB0_44:
	ld.local.u32 	%r218, [%rd59+8];
	setp.le.s32 	%p27, %r215, %r218;
	@%p27 bra 	$L__BB0_46;
	st.local.u32 	[%rd59+4], %r218;
	st.local.u32 	[%rd59+8], %r215;
	mov.u32 	%r218, %r215;
$L__BB0_46:
	ld.local.u32 	%r219, [%rd58+8];
	setp.le.s32 	%p28, %r216, %r219;
	@%p28 bra 	$L__BB0_48;
	st.local.u32 	[%rd58+4], %r219;
	st.local.u32 	[%rd58+8], %r216;
	mov.u32 	%r219, %r216;
$L__BB0_48:
	ld.local.u32 	%r220, [%rd57+8];
	setp.le.s32 	%p29, %r217, %r220;
	@%p29 bra 	$L__BB0_50;
	st.local.u32 	[%rd57+4], %r220;
	st.local.u32 	[%rd57+8], %r217;
	mov.u32 	%r220, %r217;
$L__BB0_50:
	ld.local.u32 	%r221, [%rd59+12];
	setp.le.s32 	%p30, %r218, %r221;
	@%p30 bra 	$L__BB0_52;
	st.local.u32 	[%rd59+8], %r221;
	st.local.u32 	[%rd59+12], %r218;
	mov.u32 	%r221, %r218;
$L__BB0_52:
	ld.local.u32 	%r222, [%rd58+12];
	setp.le.s32 	%p31, %r219, %r222;
	@%p31 bra 	$L__BB0_54;
	st.local.u32 	[%rd58+8], %r222;
	st.local.u32 	[%rd58+12], %r219;
	mov.u32 	%r222, %r219;
$L__BB0_54:
	ld.local.u32 	%r223, [%rd57+12];
	setp.le.s32 	%p32, %r220, %r223;
	@%p32 bra 	$L__BB0_56;
	st.local.u32 	[%rd57+8], %r223;
	st.local.u32 	[%rd57+12], %r220;
	mov.u32 	%r223, %r220;
$L__BB0_56:
	ld.local.u32 	%r202, [%rd59+16];
	setp.le.s32 	%p33, %r221, %r202;
	@%p33 bra 	$L__BB0_58;
	st.local.u32 	[%rd59+12], %r202;
	st.local.u32 	[%rd59+16], %r221;
	mov.u32 	%r202, %r221;
$L__BB0_58:
	ld.local.u32 	%r79, [%rd58+16];
	setp.le.s32 	%p34, %r222, %r79;
	@%p34 bra 	$L__BB0_60;
	st.local.u32 	[%rd58+12], %r79;
	st.local.u32 	[%rd58+16], %r222;
$L__BB0_60:
	ld.local.u32 	%r80, [%rd57+16];
	setp.le.s32 	%p35, %r223, %r80;
	@%p35 bra 	$L__BB0_62;
	st.local.u32 	[%rd57+12], %r80;
	st.local.u32 	[%rd57+16], %r223;
$L__BB0_62:
	add.s32 	%r201, %r201, 8;
	add.s64 	%rd59, %rd59, 32;
	add.s64 	%rd58, %rd58, 32;
	add.s64 	%rd57, %rd57, 32;
	setp.ne.s32 	%p36, %r201, 0;
	@%p36 bra 	$L__BB0_14;
$L__BB0_63:
	and.b32  	%r183, %r199, 7;
	setp.eq.s32 	%p37, %r183, 0;
	@%p37 bra 	$L__BB0_110;
	not.b16 	%rs13, %rs19;
	add.s16 	%rs14, %rs1, %rs13;
	cvt.u32.u16 	%r184, %rs14;
	and.b32  	%r84, %r184, 7;
	add.s32 	%r185, %r84, -1;
	setp.lt.u32 	%p38, %r185, 3;
	@%p38 bra 	$L__BB0_89;
	mul.wide.u32 	%rd40, %r235, 4;
	add.s64 	%rd18, %rd2, %rd40;
	ld.local.u32 	%r85, [%rd18];
	ld.local.u32 	%r226, [%rd18+4];
	setp.le.s32 	%p39, %r85, %r226;
	@%p39 bra 	$L__BB0_67;
	st.local.u32 	[%rd18], %r226;
	st.local.u32 	[%rd18+4], %r85;
	mov.u32 	%r226, %r85;
$L__BB0_67:
	add.s64 	%rd19, %rd3, %rd40;
	ld.local.u32 	%r88, [%rd19];
	ld.local.u32 	%r227, [%rd19+4];
	setp.le.s32 	%p40, %r88, %r227;
	@%p40 bra 	$L__BB0_69;
	st.local.u32 	[%rd19], %r227;
	st.local.u32 	[%rd19+4], %r88;
	mov.u32 	%r227, %r88;
$L__BB0_69:
	add.s64 	%rd20, %rd4, %rd40;
	ld.local.u32 	%r91, [%rd20];
	ld.local.u32 	%r228, [%rd20+4];
	setp.le.s32 	%p41, %r91, %r228;
	@%p41 bra 	$L__BB0_71;
	st.local.u32 	[%rd20], %r228;
	st.local.u32 	[%rd20+4], %r91;
	mov.u32 	%r228, %r91;
$L__BB0_71:
	ld.local.u32 	%r229, [%rd18+8];
	setp.le.s32 	%p42, %r226, %r229;
	@%p42 bra 	$L__BB0_73;
	st.local.u32 	[%rd18+4], %r229;
	st.local.u32 	[%rd18+8], %r226;
	mov.u32 	%r229, %r226;
$L__BB0_73:
	ld.local.u32 	%r230, [%rd19+8];
	setp.le.s32 	%p43, %r227, %r230;
	@%p43 bra 	$L__BB0_75;
	st.local.u32 	[%rd19+4], %r230;
	st.local.u32 	[%rd19+8], %r227;
	mov.u32 	%r230, %r227;
$L__BB0_75:
	ld.local.u32 	%r231, [%rd20+8];
	setp.le.s32 	%p44, %r228, %r231;
	@%p44 bra 	$L__BB0_77;
	st.local.u32 	[%rd20+4], %r231;
	st.local.u32 	[%rd20+8], %r228;
	mov.u32 	%r231, %r228;
$L__BB0_77:
	ld.local.u32 	%r232, [%rd18+12];
	setp.le.s32 	%p45, %r229, %r232;
	@%p45 bra 	$L__BB0_79;
	st.local.u32 	[%rd18+8], %r232;
	st.local.u32 	[%rd18+12], %r229;
	mov.u32 	%r232, %r229;
$L__BB0_79:
	ld.local.u32 	%r233, [%rd19+12];
	setp.le.s32 	%p46, %r230, %r233;
	@%p46 bra 	$L__BB0_81;
	st.local.u32 	[%rd19+8], %r233;
	st.local.u32 	[%rd19+12], %r230;
	mov.u32 	%r233, %r230;
$L__BB0_81:
	ld.local.u32 	%r234, [%rd20+12];
	setp.le.s32 	%p47, %r231, %r234;
	@%p47 bra 	$L__BB0_83;
	st.local.u32 	[%rd20+8], %r234;
	st.local.u32 	[%rd20+12], %r231;
	mov.u32 	%r234, %r231;
$L__BB0_83:
	ld.local.u32 	%r106, [%rd18+16];
	setp.le.s32 	%p48, %r232, %r106;
	@%p48 bra 	$L__BB0_85;
	st.local.u32 	[%rd18+12], %r106;
	st.local.u32 	[%rd18+16], %r232;
$L__BB0_85:
	ld.local.u32 	%r107, [%rd19+16];
	setp.le.s32 	%p49, %r233, %r107;
	@%p49 bra 	$L__BB0_87;
	st.local.u32 	[%rd19+12], %r107;
	st.local.u32 	[%rd19+16], %r233;
$L__BB0_87:
	add.s32 	%r235, %r235, 4;
	ld.local.u32 	%r109, [%rd20+16];
	setp.le.s32 	%p50, %r234, %r109;
	@%p50 bra 	$L__BB0_89;
	st.local.u32 	[%rd20+12], %r109;
	st.local.u32 	[%rd20+16], %r234;
$L__BB0_89:
	and.b32  	%r186, %r84, 3;
	setp.eq.s32 	%p51, %r186, 0;
	@%p51 bra 	$L__BB0_110;
	xor.b16  	%rs15, %rs18, 3;
	add.s16 	%rs5, %rs2, %rs15;
	and.b16  	%rs16, %rs5, 3;
	setp.eq.s16 	%p52, %rs16, 1;
	@%p52 bra 	$L__BB0_103;
	mul.wide.u32 	%rd43, %r235, 4;
	add.s64 	%rd21, %rd2, %rd43;
	ld.local.u32 	%r111, [%rd21];
	ld.local.u32 	%r236, [%rd21+4];
	setp.le.s32 	%p53, %r111, %r236;
	@%p53 bra 	$L__BB0_93;
	st.local.u32 	[%rd21], %r236;
	st.local.u32 	[%rd21+4], %r111;
	mov.u32 	%r236, %r111;
$L__BB0_93:
	add.s64 	%rd22, %rd3, %rd43;
	ld.local.u32 	%r114, [%rd22];
	ld.local.u32 	%r237, [%rd22+4];
	setp.le.s32 	%p54, %r114, %r237;
	@%p54 bra 	$L__BB0_95;
	st.local.u32 	[%rd22], %r237;
	st.local.u32 	[%rd22+4], %r114;
	mov.u32 	%r237, %r114;
$L__BB0_95:
	add.s64 	%rd23, %rd4, %rd43;
	ld.local.u32 	%r117, [%rd23];
	ld.local.u32 	%r238, [%rd23+4];
	setp.le.s32 	%p55, %r117, %r238;
	@%p55 bra 	$L__BB0_97;
	st.local.u32 	[%rd23], %r238;
	st.local.u32 	[%rd23+4], %r117;
	mov.u32 	%r238, %r117;
$L__BB0_97:
	ld.local.u32 	%r120, [%rd21+8];
	setp.le.s32 	%p56, %r236, %r120;
	@%p56 bra 	$L__BB0_99;
	st.local.u32 	[%rd21+4], %r120;
	st.local.u32 	[%rd21+8], %r236;
$L__BB0_99:
	ld.local.u32 	%r121, [%rd22+8];
	setp.le.s32 	%p57, %r237, %r121;
	@%p57 bra 	$L__BB0_101;
	st.local.u32 	[%rd22+4], %r121;
	st.local.u32 	[%rd22+8], %r237;
$L__BB0_101:
	add.s32 	%r235, %r235, 2;
	ld.local.u32 	%r123, [%rd23+8];
	setp.le.s32 	%p58, %r238, %r123;
	@%p58 bra 	$L__BB0_103;
	st.local.u32 	[%rd23+4], %r123;
	st.local.u32 	[%rd23+8], %r238;
$L__BB0_103:
	and.b16  	%rs17, %rs5, 1;
	setp.eq.b16 	%p59, %rs17, 1;
	not.pred 	%p60, %p59;
	@%p60 bra 	$L__BB0_110;
	mul.wide.u32 	%rd46, %r235, 4;
	add.s64 	%rd24, %rd2, %rd46;
	ld.local.u32 	%r125, [%rd24];
	ld.local.u32 	%r126, [%rd24+4];
	setp.le.s32 	%p61, %r125, %r126;
	@%p61 bra 	$L__BB0_106;
	st.local.u32 	[%rd24], %r126;
	st.local.u32 	[%rd24+4], %r125;
$L__BB0_106:
	add.s64 	%rd25, %rd3, %rd46;
	ld.local.u32 	%r127, [%rd25];
	ld.local.u32 	%r128, [%rd25+4];
	setp.le.s32 	%p62, %r127, %r128;
	@%p62 bra 	$L__BB0_108;
	st.local.u32 	[%rd25], %r128;
	st.local.u32 	[%rd25+4], %r127;
$L__BB0_108:
	add.s64 	%rd26, %rd4, %rd46;
	ld.local.u32 	%r129, [%rd26];
	ld.local.u32 	%r130, [%rd26+4];
	setp.le.s32 	%p63, %r129, %r130;
	@%p63 bra 	$L__BB0_110;
	st.local.u32 	[%rd26], %r130;
	st.local.u32 	[%rd26+4], %r129;
$L__BB0_110:
	add.s32 	%r200, %r200, 1;
	add.s32 	%r199, %r199, -1;
	setp.ne.s32 	%p64, %r200, %r15;
	add.s16 	%rs19, %rs19, 1;
	add.s16 	%rs18, %rs18, 1;
	@%p64 bra 	$L__BB0_11;
$L__BB0_111:
	ld.param.u64 	%rd56, [_Z6colConPhS_iiii_param_0];
	shr.u32 	%r187, %r14, 1;
	mul.wide.u32 	%rd49, %r187, 4;
	add.s64 	%rd50, %rd2, %rd49;
	ld.local.u32 	%r188, [%rd50];
	mul.lo.s32 	%r189, %r5, 3;
	cvt.s64.s32 	%rd51, %r189;
	cvta.to.global.u64 	%rd52, %rd56;
	add.s64 	%rd53, %rd52, %rd51;
	st.global.u8 	[%rd53], %r188;
	add.s64 	%rd54, %rd3, %rd49;
	ld.local.u32 	%r190, [%rd54];
	st.global.u8 	[%rd53+1], %r190;
	add.s64 	%rd55, %rd4, %rd49;
	ld.local.u32 	%r191, [%rd55];
	st.global.u8 	[%rd53+2], %r191;
$L__BB0_112:
	ret;

}


// ===== COMPILED SASS (sm_100) =====

	.target	sm_100

	.elftype	@"ET_EXEC"


//--------------------- .note.nv.tkinfo           --------------------------
	.section	.note.nv.tkinfo,"",@"SHT_NOTE"
	.sectionflags	@"SHF_NOTE_NV_TKINFO"
	.tkinfo
        /*0018*/ 	.word	0x00000002
        /*0030*/ 	.string	""
        /*0030*/ 	.string	"ptxas"
        /*0030*/ 	.string	"Cuda compilation tools, release 13.0, V13.0.88"
        /*0030*/ 	.string	"Build cuda_13.0.r13.0/compiler.36424714_0"
        /*0030*/ 	.string	"-arch sm_100 -m 64 "



//--------------------- .note.nv.cuinfo           --------------------------
	.section	.note.nv.cuinfo,"",@"SHT_NOTE"
	.sectionflags	@"SHF_NOTE_NV_CUINFO"
        /*0018*/ 	.short	0x0002
        /*001a*/ 	.short	0x0064
        /*001c*/ 	.short	0x0082
	.zero		2


//--------------------- .nv.info                  --------------------------
	.section	.nv.info,"",@"SHT_CUDA_INFO"
	.align	4


	//----- nvinfo : EIATTR_REGCOUNT
	.align		4
        /*0000*/ 	.byte	0x04, 0x2f
        /*0002*/ 	.short	(.L_1 - .L_0)
	.align		4
.L_0:
        /*0004*/ 	.word	index@(_Z6colConPhS_iiii)
        /*0008*/ 	.word	0x00000020


	//----- nvinfo : EIATTR_FRAME_SIZE
	.align		4
.L_1:
        /*000c*/ 	.byte	0x04, 0x11
        /*000e*/ 	.short	(.L_3 - .L_2)
	.align		4
.L_2:
        /*0010*/ 	.word	index@(_Z6colConPhS_iiii)
        /*0014*/ 	.word	0x00000268


	//----- nvinfo : EIATTR_MIN_STACK_SIZE
	.align		4
.L_3:
        /*0018*/ 	.byte	0x04, 0x12
        /*001a*/ 	.short	(.L_5 - .L_4)
	.align		4
.L_4:
        /*001c*/ 	.word	index@(_Z6colConPhS_iiii)
        /*0020*/ 	.word	0x00000268
.L_5:


//--------------------- .nv.compat                --------------------------
	.section	.nv.compat,"",@"SHT_CUDA_COMPAT_INFO"
	.align	4
        /*0000*/ 	.byte	0x02, 0x09, 0x00, 0x00, 0x02, 0x02, 0x01, 0x00, 0x02, 0x05, 0x05, 0x00, 0x03, 0x07, 0x01, 0x01
        /*0010*/ 	.byte	0x02, 0x03, 0x00, 0x00, 0x02, 0x06, 0x01, 0x00, 0x04, 0x0b, 0x08, 0x00, 0x09, 0x00, 0x00, 0x00
        /*0020*/ 	.byte	0x00, 0x00, 0x00, 0x00


//--------------------- .nv.info._Z6colConPhS_iiii --------------------------
	.section	.nv.info._Z6colConPhS_iiii,"",@"SHT_CUDA_INFO"
	.sectionflags	@""
	.align	4


	//----- nvinfo : EIATTR_CUDA_API_VERSION
	.align		4
        /*0000*/ 	.byte	0x04, 0x37
        /*0002*/ 	.short	(.L_7 - .L_6)
.L_6:
        /*0004*/ 	.word	0x00000082


	//----- nvinfo : EIATTR_KPARAM_INFO
	.align		4
.L_7:
        /*0008*/ 	.byte	0x04, 0x17
        /*000a*/ 	.short	(.L_9 - .L_8)
.L_8:
        /*000c*/ 	.word	0x00000000
        /*0010*/ 	.short	0x0005
        /*0012*/ 	.short	0x001c
        /*0014*/ 	.byte	0x00, 0xf0, 0x11, 0x00


	//----- nvinfo : EIATTR_KPARAM_INFO
	.align		4
.L_9:
        /*0018*/ 	.byte	0x04, 0x17
        /*001a*/ 	.short	(.L_11 - .L_10)
.L_10:
        /*001c*/ 	.word	0x00000000
        /*0020*/ 	.short	0x0004
        /*0022*/ 	.short	0x0018
        /*0024*/ 	.byte	0x00, 0xf0, 0x11, 0x00


	//----- nvinfo : EIATTR_KPARAM_INFO
	.align		4
.L_11:
        /*0028*/ 	.byte	0x04, 0x17
        /*002a*/ 	.short	(.L_13 - .L_12)
.L_12:
        /*002c*/ 	.word	0x00000000
        /*0030*/ 	.short	0x0003
        /*0032*/ 	.short	0x0014
        /*0034*/ 	.byte	0x00, 0xf0, 0x11, 0x00


	//----- nvinfo : EIATTR_KPARAM_INFO
	.align		4
.L_13:
        /*0038*/ 	.byte	0x04, 0x17
        /*003a*/ 	.short	(.L_15 - .L_14)
.L_14:
        /*003c*/ 	.word	0x00000000
        /*0040*/ 	.short	0x0002
        /*0042*/ 	.short	0x0010
        /*0044*/ 	.byte	0x00, 0xf0, 0x11, 0x00


	//----- nvinfo : EIATTR_KPARAM_INFO
	.align		4
.L_15:
        /*0048*/ 	.byte	0x04, 0x17
        /*004a*/ 	.short	(.L_17 - .L_16)
.L_16:
        /*004c*/ 	.word	0x00000000
        /*0050*/ 	.short	0x0001
        /*0052*/ 	.short	0x0008
        /*0054*/ 	.byte	0x00, 0xf5, 0x21, 0x00


	//----- nvinfo : EIATTR_KPARAM_INFO
	.align		4
.L_17:
        /*0058*/ 	.byte	0x04, 0x17
        /*005a*/ 	.short	(.L_19 - .L_18)
.L_18:
        /*005c*/ 	.word	0x00000000
        /*0060*/ 	.short	0x0000
        /*0062*/ 	.short	0x0000
        /*0064*/ 	.byte	0x00, 0xf5, 0x21, 0x00


	//----- nvinfo : EIATTR_SPARSE_MMA_MASK
	.align		4
.L_19:
        /*0068*/ 	.byte	0x03, 0x50
        /*006a*/ 	.short	0x0000


	//----- nvinfo : EIATTR_MAXREG_COUNT
	.align		4
        /*006c*/ 	.byte	0x03, 0x1b
        /*006e*/ 	.short	0x00ff


	//----- nvinfo : EIATTR_MERCURY_ISA_VERSION
	.align		4
        /*0070*/ 	.byte	0x03, 0x5f
        /*0072*/ 	.short	0x0101


	//----- nvinfo : EIATTR_VRC_CTA_INIT_COUNT
	.align		4
        /*0074*/ 	.byte	0x02, 0x4a
	.zero		1
	.zero		1


	//----- nvinfo : EIATTR_EXIT_INSTR_OFFSETS
	.align		4
        /*0078*/ 	.byte	0x04, 0x1c
        /*007a*/ 	.short	(.L_21 - .L_20)


	//   ....[0]....
.L_20:
        /*007c*/ 	.word	0x000000d0


	//   ....[1]....
        /*0080*/ 	.word	0x00001870


	//----- nvinfo : EIATTR_CBANK_PARAM_SIZE
	.align		4
.L_21:
        /*0084*/ 	.byte	0x03, 0x19
        /*0086*/ 	.short	0x0020


	//----- nvinfo : EIATTR_PARAM_CBANK
	.align		4
        /*0088*/ 	.byte	0x04, 0x0a
        /*008a*/ 	.short	(.L_23 - .L_22)
	.align		4
.L_22:
        /*008c*/ 	.word	index@(.nv.constant0._Z6colConPhS_iiii)
        /*0090*/ 	.short	0x0380
        /*0092*/ 	.short	0x0020


	//----- nvinfo : EIATTR_SW_WAR
	.align		4
.L_23:
        /*0094*/ 	.byte	0x04, 0x36
        /*0096*/ 	.short	(.L_25 - .L_24)
.L_24:
        /*0098*/ 	.word	0x00000008
.L_25:


//--------------------- .nv.callgraph             --------------------------
	.section	.nv.callgraph,"",@"SHT_CUDA_CALLGRAPH"
	.align	4
	.sectionentsize	8
	.align		4
        /*0000*/ 	.word	0x00000000
	.align		4
        /*0004*/ 	.word	0xffffffff
	.align		4
        /*0008*/ 	.word	0x00000000
	.align		4
        /*000c*/ 	.word	0xfffffffe
	.align		4
        /*0010*/ 	.word	0x00000000
	.align		4
        /*0014*/ 	.word	0xfffffffd
	.align		4
        /*0018*/ 	.word	0x00000000
	.align		4
        /*001c*/ 	.word	0xfffffffc


//--------------------- .text._Z6colConPhS_iiii   --------------------------
	.section	.text._Z6colConPhS_iiii,"ax",@progbits
	.align	128
        .global         _Z6colConPhS_iiii
        .type           _Z6colConPhS_iiii,@function
        .size           _Z6colConPhS_iiii,(.L_x_12 - _Z6colConPhS_iiii)
        .other          _Z6colConPhS_iiii,@"STO_CUDA_ENTRY STV_DEFAULT"
_Z6colConPhS_iiii:
.text._Z6colConPhS_iiii:
[----:B------:R-:W0:Y:S01]  /*0000*/  LDC R1, c[0x0][0x37c] ;  /* 0x0000df00ff017b82 */ /* 0x000e220000000800 */
[----:B------:R-:W1:Y:S07]  /*0010*/  S2R R2, SR_TID.Y ;  /* 0x0000000000027919 */ /* 0x000e6e0000002200 */
[----:B------:R-:W2:Y:S01]  /*0020*/  LDC R3, c[0x0][0x360] ;  /* 0x0000d800ff037b82 */ /* 0x000ea20000000800 */
[----:B------:R-:W3:Y:S01]  /*0030*/  LDCU.64 UR6, c[0x0][0x390] ;  /* 0x00007200ff0677ac */ /* 0x000ee20008000a00 */
[----:B0-----:R-:W-:Y:S01]  /*0040*/  VIADD R1, R1, 0xfffffd98 ;  /* 0xfffffd9801017836 */ /* 0x001fe20000000000 */
[----:B------:R-:W2:Y:S05]  /*0050*/  S2R R0, SR_TID.X ;  /* 0x0000000000007919 */ /* 0x000eaa0000002100 */
[----:B------:R-:W1:Y:S08]  /*0060*/  S2UR UR5, SR_CTAID.Y ;  /* 0x00000000000579c3 */ /* 0x000e700000002600 */
[----:B------:R-:W1:Y:S08]  /*0070*/  LDC R5, c[0x0][0x364] ;  /* 0x0000d900ff057b82 */ /* 0x000e700000000800 */
[----:B------:R-:W2:Y:S01]  /*0080*/  S2UR UR4, SR_CTAID.X ;  /* 0x00000000000479c3 */ /* 0x000ea20000002500 */
[----:B-1----:R-:W-:-:S05]  /*0090*/  IMAD R2, R5, UR5, R2 ;  /* 0x0000000505027c24 */ /* 0x002fca000f8e0202 */
[----:B---3--:R-:W-:Y:S01]  /*00a0*/  ISETP.GE.AND P0, PT, R2, UR7, PT ;  /* 0x0000000702007c0c */ /* 0x008fe2000bf06270 */
[----:B--2---:R-:W-:-:S05]  /*00b0*/  IMAD R0, R3, UR4, R0 ;  /* 0x0000000403007c24 */ /* 0x004fca000f8e0200 */
[----:B------:R-:W-:-:S13]  /*00c0*/  ISETP.GE.OR P0, PT, R0, UR6, P0 ;  /* 0x0000000600007c0c */ /* 0x000fda0008706670 */
[----:B------:R-:W-:Y:S05]  /*00d0*/  @P0 EXIT ;  /* 0x000000000000094d */ /* 0x000fea0003800000 */
[----:B------:R-:W0:Y:S01]  /*00e0*/  LDC R5, c[0x0][0x39c] ;  /* 0x0000e700ff057b82 */ /* 0x000e220000000800 */
[----:B------:R-:W1:Y:S07]  /*00f0*/  LDCU.64 UR6, c[0x0][0x358] ;  /* 0x00006b00ff0677ac */ /* 0x000e6e0008000a00 */
[----:B------:R-:W2:Y:S01]  /*0100*/  LDC R8, c[0x0][0x398] ;  /* 0x0000e600ff087b82 */ /* 0x000ea20000000800 */
[C---:B0-----:R-:W-:Y:S01]  /*0110*/  ISETP.GE.AND P0, PT, R5.reuse, RZ, PT ;  /* 0x000000ff0500720c */ /* 0x041fe20003f06270 */
[--C-:B------:R-:W-:Y:S01]  /*0120*/  IMAD.IADD R20, R2, 0x1, R5.reuse ;  /* 0x0000000102147824 */ /* 0x100fe200078e0205 */
[----:B------:R-:W-:Y:S01]  /*0130*/  LEA R6, R5, 0x1, 0x1 ;  /* 0x0000000105067811 */ /* 0x000fe200078e08ff */
[----:B------:R-:W-:-:S04]  /*0140*/  IMAD.IADD R3, R0, 0x1, R5 ;  /* 0x0000000100037824 */ /* 0x000fc800078e0205 */
[----:B--2---:R-:W-:-:S06]  /*0150*/  IMAD R20, R20, R8, R3 ;  /* 0x0000000814147224 */ /* 0x004fcc00078e0203 */
[----:B-1----:R-:W-:Y:S05]  /*0160*/  @!P0 BRA `(.L_x_0) ;  /* 0x0000000400408947 */ /* 0x002fea0003800000 */
[C---:B------:R-:W-:Y:S01]  /*0170*/  IMAD.SHL.U32 R4, R5.reuse, 0x2, RZ ;  /* 0x0000000205047824 */ /* 0x040fe200078e00ff */
[----:B------:R-:W-:Y:S01]  /*0180*/  UMOV UR4, URZ ;  /* 0x000000ff00047c82 */ /* 0x000fe20008000000 */
[----:B------:R-:W-:-:S03]  /*0190*/  IMAD R5, R5, R8, R5 ;  /* 0x0000000805057224 */ /* 0x000fc600078e0205 */
[----:B------:R-:W-:Y:S01]  /*01a0*/  VIMNMX R12, PT, PT, RZ, R4, !PT ;  /* 0x00000004ff0c7248 */ /* 0x000fe20007fe0100 */
[----:B------:R-:W-:Y:S01]  /*01b0*/  IMAD.IADD R5, R20, 0x1, -R5 ;  /* 0x0000000114057824 */ /* 0x000fe200078e0a05 */
[----:B------:R-:W-:-:S03]  /*01c0*/  IADD3 R0, PT, PT, -R4, -0x2, R8 ;  /* 0xfffffffe04007810 */ /* 0x000fc60007ffe108 */
[----:B------:R-:W-:-:S05]  /*01d0*/  VIADD R7, R12, 0x1 ;  /* 0x000000010c077836 */ /* 0x000fca0000000000 */
[C---:B------:R-:W-:Y:S02]  /*01e0*/  LOP3.LUT R14, R7.reuse, 0x3, RZ, 0xc0, !PT ;  /* 0x00000003070e7812 */ /* 0x040fe400078ec0ff */
[----:B------:R-:W-:-:S07]  /*01f0*/  LOP3.LUT R7, R7, 0x7ffffffc, RZ, 0xc0, !PT ;  /* 0x7ffffffc07077812 */ /* 0x000fce00078ec0ff */
.L_x_3:
[----:B------:R-:W-:Y:S01]  /*0200*/  ISETP.GE.AND P0, PT, R4, 0x3, PT ;  /* 0x000000030400780c */ /* 0x000fe20003f06270 */
[----:B------:R-:W-:Y:S02]  /*0210*/  IMAD R8, R6, UR4, RZ ;  /* 0x0000000406087c24 */ /* 0x000fe4000f8e02ff */
[----:B0-----:R-:W-:-:S10]  /*0220*/  IMAD.MOV.U32 R9, RZ, RZ, RZ ;  /* 0x000000ffff097224 */ /* 0x001fd400078e00ff */
[----:B------:R-:W-:Y:S05]  /*0230*/  @!P0 BRA `(.L_x_1) ;  /* 0x0000000000908947 */ /* 0x000fea0003800000 */
[----:B------:R-:W0:Y:S01]  /*0240*/  LDCU.64 UR8, c[0x0][0x388] ;  /* 0x00007100ff0877ac */ /* 0x000e220008000a00 */
[----:B------:R-:W-:-:S05]  /*0250*/  UMOV UR5, URZ ;  /* 0x000000ff00057c82 */ /* 0x000fca0008000000 */
.L_x_2:
[----:B------:R-:W-:-:S05]  /*0260*/  IMAD R3, R5, 0x3, RZ ;  /* 0x0000000305037824 */ /* 0x000fca00078e02ff */
[----:B0-----:R-:W-:-:S04]  /*0270*/  IADD3 R2, P0, PT, R3, UR8, RZ ;  /* 0x0000000803027c10 */ /* 0x001fc8000ff1e0ff */
[----:B------:R-:W-:-:S05]  /*0280*/  LEA.HI.X.SX32 R3, R3, UR9, 0x1, P0 ;  /* 0x0000000903037c11 */ /* 0x000fca00080f0eff */
[----:B-1----:R-:W2:Y:S04]  /*0290*/  LDG.E.U8 R9, desc[UR6][R2.64] ;  /* 0x0000000602097981 */ /* 0x002ea8000c1e1100 */
[----:B------:R-:W3:Y:S04]  /*02a0*/  LDG.E.U8 R11, desc[UR6][R2.64+0x1] ;  /* 0x00000106020b7981 */ /* 0x000ee8000c1e1100 */
[----:B------:R-:W4:Y:S04]  /*02b0*/  LDG.E.U8 R13, desc[UR6][R2.64+0x2] ;  /* 0x00000206020d7981 */ /* 0x000f28000c1e1100 */
[----:B------:R-:W5:Y:S04]  /*02c0*/  LDG.E.U8 R15, desc[UR6][R2.64+0x3] ;  /* 0x00000306020f7981 */ /* 0x000f68000c1e1100 */
[----:B------:R-:W5:Y:S04]  /*02d0*/  LDG.E.U8 R17, desc[UR6][R2.64+0x4] ;  /* 0x0000040602117981 */ /* 0x000f68000c1e1100 */
[----:B------:R-:W5:Y:S04]  /*02e0*/  LDG.E.U8 R19, desc[UR6][R2.64+0x5] ;  /* 0x0000050602137981 */ /* 0x000f68000c1e1100 */
[----:B------:R-:W5:Y:S04]  /*02f0*/  LDG.E.U8 R21, desc[UR6][R2.64+0x6] ;  /* 0x0000060602157981 */ /* 0x000f68000c1e1100 */
[----:B------:R-:W5:Y:S04]  /*0300*/  LDG.E.U8 R23, desc[UR6][R2.64+0x7] ;  /* 0x0000070602177981 */ /* 0x000f68000c1e1100 */
[----:B------:R-:W5:Y:S04]  /*0310*/  LDG.E.U8 R25, desc[UR6][R2.64+0x8] ;  /* 0x0000080602197981 */ /* 0x000f68000c1e1100 */
[----:B------:R-:W5:Y:S04]  /*0320*/  LDG.E.U8 R27, desc[UR6][R2.64+0x9] ;  /* 0x00000906021b7981 */ /* 0x000f68000c1e1100 */
[----:B------:R-:W5:Y:S04]  /*0330*/  LDG.E.U8 R29, desc[UR6][R2.64+0xa] ;  /* 0x00000a06021d7981 */ /* 0x000f68000c1e1100 */
[----:B------:R-:W5:Y:S01]  /*0340*/  LDG.E.U8 R16, desc[UR6][R2.64+0xb] ;  /* 0x00000b0602107981 */ /* 0x000f62000c1e1100 */
[----:B------:R-:W-:Y:S01]  /*0350*/  VIADD R10, R8, UR5 ;  /* 0x00000005080a7c36 */ /* 0x000fe20008000000 */
[----:B------:R-:W-:Y:S01]  /*0360*/  UIADD3 UR5, UPT, UPT, UR5, 0x4, URZ ;  /* 0x0000000405057890 */ /* 0x000fe2000fffe0ff */
[----:B------:R-:W-:-:S03]  /*0370*/  VIADD R5, R5, 0x4 ;  /* 0x0000000405057836 */ /* 0x000fc60000000000 */
[----:B------:R-:W-:Y:S02]  /*0380*/  LEA R10, R10, R1, 0x2 ;  /* 0x000000010a0a7211 */ /* 0x000fe400078e10ff */
[----:B------:R-:W-:-:S03]  /*0390*/  ISETP.NE.AND P0, PT, R7, UR5, PT ;  /* 0x0000000507007c0c */ /* 0x000fc6000bf05270 */
[----:B--2---:R1:W-:Y:S04]  /*03a0*/  STL [R10], R9 ;  /* 0x000000090a007387 */ /* 0x0043e80000100800 */
[----:B---3--:R1:W-:Y:S04]  /*03b0*/  STL [R10+0xcc], R11 ;  /* 0x0000cc0b0a007387 */ /* 0x0083e80000100800 */
[----:B----4-:R1:W-:Y:S04]  /*03c0*/  STL [R10+0x198], R13 ;  /* 0x0001980d0a007387 */ /* 0x0103e80000100800 */
[----:B-----5:R1:W-:Y:S04]  /*03d0*/  STL [R10+0x4], R15 ;  /* 0x0000040f0a007387 */ /* 0x0203e80000100800 */
[----:B------:R1:W-:Y:S04]  /*03e0*/  STL [R10+0xd0], R17 ;  /* 0x0000d0110a007387 */ /* 0x0003e80000100800 */
[----:B------:R1:W-:Y:S04]  /*03f0*/  STL [R10+0x19c], R19 ;  /* 0x00019c130a007387 */ /* 0x0003e80000100800 */
[----:B------:R1:W-:Y:S04]  /*0400*/  STL [R10+0x8], R21 ;  /* 0x000008150a007387 */ /* 0x0003e80000100800 */
[----:B------:R1:W-:Y:S04]  /*0410*/  STL [R10+0xd4], R23 ;  /* 0x0000d4170a007387 */ /* 0x0003e80000100800 */
[----:B------:R1:W-:Y:S04]  /*0420*/  STL [R10+0x1a0], R25 ;  /* 0x0001a0190a007387 */ /* 0x0003e80000100800 */
[----:B------:R1:W-:Y:S04]  /*0430*/  STL [R10+0xc], R27 ;  /* 0x00000c1b0a007387 */ /* 0x0003e80000100800 */
[----:B------:R1:W-:Y:S04]  /*0440*/  STL [R10+0xd8], R29 ;  /* 0x0000d81d0a007387 */ /* 0x0003e80000100800 */
[----:B------:R1:W-:Y:S01]  /*0450*/  STL [R10+0x1a4], R16 ;  /* 0x0001a4100a007387 */ /* 0x0003e20000100800 */
[----:B------:R-:W-:Y:S05]  /*0460*/  @P0 BRA `(.L_x_2) ;  /* 0xfffffffc007c0947 */ /* 0x000fea000383ffff */
[----:B-1----:R-:W-:-:S07]  /*0470*/  IMAD.MOV.U32 R9, RZ, RZ, R7 ;  /* 0x000000ffff097224 */ /* 0x002fce00078e0007 */
.L_x_1:
[----:B------:R-:W0:Y:S01]  /*0480*/  LDCU.64 UR8, c[0x0][0x388] ;  /* 0x00007100ff0877ac */ /* 0x000e220008000a00 */
[----:B------:R-:W-:Y:S01]  /*0490*/  IMAD R3, R5, 0x3, RZ ;  /* 0x0000000305037824 */ /* 0x000fe200078e02ff */
[----:B------:R-:W-:-:S04]  /*04a0*/  ISETP.NE.AND P0, PT, R14, 0x1, PT ;  /* 0x000000010e00780c */ /* 0x000fc80003f05270 */
[----:B0-----:R-:W-:-:S04]  /*04b0*/  IADD3 R2, P1, PT, R3, UR8, RZ ;  /* 0x0000000803027c10 */ /* 0x001fc8000ff3e0ff */
[----:B------:R-:W-:-:S05]  /*04c0*/  LEA.HI.X.SX32 R3, R3, UR9, 0x1, P1 ;  /* 0x0000000903037c11 */ /* 0x000fca00088f0eff */
[----:B------:R-:W2:Y:S04]  /*04d0*/  LDG.E.U8 R10, desc[UR6][R2.64] ;  /* 0x00000006020a7981 */ /* 0x000ea8000c1e1100 */
[----:B------:R-:W3:Y:S04]  /*04e0*/  LDG.E.U8 R16, desc[UR6][R2.64+0x1] ;  /* 0x0000010602107981 */ /* 0x000ee8000c1e1100 */
[----:B------:R-:W4:Y:S04]  /*04f0*/  LDG.E.U8 R18, desc[UR6][R2.64+0x2] ;  /* 0x0000020602127981 */ /* 0x000f28000c1e1100 */
[----:B------:R-:W5:Y:S04]  /*0500*/  @P0 LDG.E.U8 R22, desc[UR6][R2.64+0x3] ;  /* 0x0000030602160981 */ /* 0x000f68000c1e1100 */
[----:B------:R-:W5:Y:S04]  /*0510*/  @P0 LDG.E.U8 R24, desc[UR6][R2.64+0x4] ;  /* 0x0000040602180981 */ /* 0x000f68000c1e1100 */
[----:B------:R-:W5:Y:S04]  /*0520*/  @P0 LDG.E.U8 R26, desc[UR6][R2.64+0x5] ;  /* 0x00000506021a0981 */ /* 0x000f68000c1e1100 */
[----:B------:R-:W5:Y:S04]  /*0530*/  @P0 LDG.E.U8 R28, desc[UR6][R2.64+0x6] ;  /* 0x00000606021c0981 */ /* 0x000f68000c1e1100 */
[----:B------:R-:W5:Y:S04]  /*0540*/  @P0 LDG.E.U8 R11, desc[UR6][R2.64+0x7] ;  /* 0x00000706020b0981 */ /* 0x000f68000c1e1100 */
[----:B------:R0:W5:Y:S01]  /*0550*/  @P0 LDG.E.U8 R13, desc[UR6][R2.64+0x8] ;  /* 0x00000806020d0981 */ /* 0x000162000c1e1100 */
[----:B------:R-:W-:Y:S01]  /*0560*/  IMAD.IADD R8, R8, 0x1, R9 ;  /* 0x0000000108087824 */ /* 0x000fe200078e0209 */
[----:B------:R-:W-:Y:S01]  /*0570*/  ISETP.NE.AND P1, PT, R12, UR4, PT ;  /* 0x000000040c007c0c */ /* 0x000fe2000bf25270 */
[----:B------:R-:W-:-:S02]  /*0580*/  UIADD3 UR4, UPT, UPT, UR4, 0x1, URZ ;  /* 0x0000000104047890 */ /* 0x000fc4000fffe0ff */
[----:B------:R-:W-:Y:S02]  /*0590*/  IMAD R9, R8, 0x4, R1 ;  /* 0x0000000408097824 */ /* 0x000fe400078e0201 */
[C---:B0-----:R-:W-:Y:S02]  /*05a0*/  VIADD R3, R5.reuse, 0x1 ;  /* 0x0000000105037836 */ /* 0x041fe40000000000 */
[----:B------:R-:W-:-:S04]  /*05b0*/  @P0 VIADD R3, R5, 0x3 ;  /* 0x0000000305030836 */ /* 0x000fc80000000000 */
[----:B------:R-:W-:Y:S01]  /*05c0*/  IMAD.IADD R5, R0, 0x1, R3 ;  /* 0x0000000100057824 */ /* 0x000fe200078e0203 */
[----:B--2---:R0:W-:Y:S04]  /*05d0*/  STL [R9], R10 ;  /* 0x0000000a09007387 */ /* 0x0041e80000100800 */
[----:B---3--:R0:W-:Y:S04]  /*05e0*/  STL [R9+0xcc], R16 ;  /* 0x0000cc1009007387 */ /* 0x0081e80000100800 */
[----:B----4-:R0:W-:Y:S04]  /*05f0*/  STL [R9+0x198], R18 ;  /* 0x0001981209007387 */ /* 0x0101e80000100800 */
[----:B-----5:R0:W-:Y:S04]  /*0600*/  @P0 STL [R9+0x4], R22 ;  /* 0x0000041609000387 */ /* 0x0201e80000100800 */
[----:B------:R0:W-:Y:S04]  /*0610*/  @P0 STL [R9+0xd0], R24 ;  /* 0x0000d01809000387 */ /* 0x0001e80000100800 */
[----:B------:R0:W-:Y:S04]  /*0620*/  @P0 STL [R9+0x19c], R26 ;  /* 0x00019c1a09000387 */ /* 0x0001e80000100800 */
[----:B------:R0:W-:Y:S04]  /*0630*/  @P0 STL [R9+0x8], R28 ;  /* 0x0000081c09000387 */ /* 0x0001e80000100800 */
[----:B------:R0:W-:Y:S04]  /*0640*/  @P0 STL [R9+0xd4], R11 ;  /* 0x0000d40b09000387 */ /* 0x0001e80000100800 */
[----:B------:R0:W-:Y:S01]  /*0650*/  @P0 STL [R9+0x1a0], R13 ;  /* 0x0001a00d09000387 */ /* 0x0001e20000100800 */
[----:B------:R-:W-:Y:S05]  /*0660*/  @P1 BRA `(.L_x_3) ;  /* 0xfffffff800e41947 */ /* 0x000fea000383ffff */
.L_x_0:
[----:B------:R-:W-:-:S05]  /*0670*/  IMAD R6, R6, R6, RZ ;  /* 0x0000000606067224 */ /* 0x000fca00078e02ff */
[----:B------:R-:W-:-:S04]  /*0680*/  IADD3 R7, PT, PT, R6, -0x1, RZ ;  /* 0xffffffff06077810 */ /* 0x000fc80007ffe0ff */
[----:B------:R-:W-:-:S13]  /*0690*/  ISETP.NE.AND P0, PT, R7, RZ, PT ;  /* 0x000000ff0700720c */ /* 0x000fda0003f05270 */
[----:B------:R-:W-:Y:S05]  /*06a0*/  @!P0 BRA `(.L_x_4) ;  /* 0x0000001000408947 */ /* 0x000fea0003800000 */
[----:B------:R-:W1:Y:S01]  /*06b0*/  LDCU.U16 UR4, c[0x0][0x39c] ;  /* 0x00007380ff0477ac */ /* 0x000e620008000400 */
[----:B------:R-:W-:Y:S01]  /*06c0*/  IMAD.MOV.U32 R8, RZ, RZ, RZ ;  /* 0x000000ffff087224 */ /* 0x000fe200078e00ff */
[----:B0-----:R-:W-:Y:S01]  /*06d0*/  PRMT R9, RZ, 0x7610, R9 ;  /* 0x00007610ff097816 */ /* 0x001fe20000000009 */
[----:B------:R-:W-:Y:S01]  /*06e0*/  IMAD.MOV.U32 R11, RZ, RZ, R7 ;  /* 0x000000ffff0b7224 */ /* 0x000fe200078e0007 */
[----:B------:R-:W-:Y:S01]  /*06f0*/  PRMT R10, RZ, 0x7610, R10 ;  /* 0x00007610ff0a7816 */ /* 0x000fe2000000000a */
[----:B-1----:R-:W-:-:S04]  /*0700*/  ULEA UR4, UR4, 0x1, 0x1 ;  /* 0x0000000104047891 */ /* 0x002fc8000f8e08ff */
[----:B------:R-:W-:-:S04]  /*0710*/  UPRMT UR4, UR4, 0x9910, URZ ;  /* 0x0000991004047896 */ /* 0x000fc800080000ff */
[----:B------:R-:W-:-:S12]  /*0720*/  UIMAD UR4, UR4, UR4, URZ ;  /* 0x00000004040472a4 */ /* 0x000fd8000f8e02ff */
.L_x_10:
[----:B------:R-:W-:-:S13]  /*0730*/  ISETP.GE.U32.AND P0, PT, R8, R7, PT ;  /* 0x000000070800720c */ /* 0x000fda0003f06070 */
[----:B012---:R-:W-:Y:S05]  /*0740*/  @P0 BRA `(.L_x_5) ;  /* 0x0000001000000947 */ /* 0x007fea0003800000 */
[----:B------:R-:W-:Y:S02]  /*0750*/  IADD3 R0, PT, PT, R6, -0x2, -R8 ;  /* 0xfffffffe06007810 */ /* 0x000fe40007ffe808 */
[----:B------:R-:W-:Y:S02]  /*0760*/  LOP3.LUT P0, RZ, R11, 0x7, RZ, 0xc0, !PT ;  /* 0x000000070bff7812 */ /* 0x000fe4000780c0ff */
[----:B------:R-:W-:Y:S01]  /*0770*/  ISETP.GE.U32.AND P1, PT, R0, 0x7, PT ;  /* 0x000000070000780c */ /* 0x000fe20003f26070 */
[----:B------:R-:W-:-:S12]  /*0780*/  IMAD.MOV.U32 R0, RZ, RZ, RZ ;  /* 0x000000ffff007224 */ /* 0x000fd800078e00ff */
[----:B------:R-:W-:Y:S05]  /*0790*/  @!P1 BRA `(.L_x_6) ;  /* 0x0000000400f49947 */ /* 0x000fea0003800000 */
[----:B------:R0:W5:Y:S01]  /*07a0*/  LDL R13, [R1] ;  /* 0x00000000010d7983 */ /* 0x0001620000100800 */
[----:B------:R-:W-:Y:S01]  /*07b0*/  LOP3.LUT R0, R11, 0xfffffff8, RZ, 0xc0, !PT ;  /* 0xfffffff80b007812 */ /* 0x000fe200078ec0ff */
[C---:B------:R-:W-:Y:S02]  /*07c0*/  VIADD R2, R1.reuse, 0x10 ;  /* 0x0000001001027836 */ /* 0x040fe40000000000 */
[C---:B------:R-:W-:Y:S02]  /*07d0*/  VIADD R3, R1.reuse, 0xdc ;  /* 0x000000dc01037836 */ /* 0x040fe40000000000 */
[----:B------:R-:W-:Y:S02]  /*07e0*/  VIADD R4, R1, 0x1a8 ;  /* 0x000001a801047836 */ /* 0x000fe40000000000 */
[----:B0-----:R-:W-:-:S07]  /*07f0*/  IMAD.MOV R5, RZ, RZ, -R0 ;  /* 0x000000ffff057224 */ /* 0x001fce00078e0a00 */
.L_x_7:
[----:B------:R-:W2:Y:S02]  /*0800*/  LDL R12, [R2+-0xc] ;  /* 0xfffff400020c7983 */ /* 0x000ea40000100800 */
[----:B--2--5:R-:W-:-:S13]  /*0810*/  ISETP.GT.AND P3, PT, R13, R12, PT ;  /* 0x0000000c0d00720c */ /* 0x024fda0003f64270 */
[----:B------:R0:W-:Y:S04]  /*0820*/  @P3 STL.64 [R2+-0x10], R12 ;  /* 0xfffff00c02003387 */ /* 0x0001e80000100a00 */
[----:B------:R-:W2:Y:S04]  /*0830*/  LDL R14, [R3+-0x10] ;  /* 0xfffff000030e7983 */ /* 0x000ea80000100800 */
[----:B------:R-:W2:Y:S02]  /*0840*/  LDL R22, [R3+-0xc] ;  /* 0xfffff40003167983 */ /* 0x000ea40000100800 */
[----:B--2---:R-:W-:-:S13]  /*0850*/  ISETP.GT.AND P1, PT, R14, R22, PT ;  /* 0x000000160e00720c */ /* 0x004fda0003f24270 */
[----:B------:R1:W-:Y:S04]  /*0860*/  @P1 STL [R3+-0x10], R22 ;  /* 0xfffff01603001387 */ /* 0x0003e80000100800 */
[----:B------:R-:W-:Y:S04]  /*0870*/  @P1 STL [R3+-0xc], R14 ;  /* 0xfffff40e03001387 */ /* 0x000fe80000100800 */
[----:B------:R-:W2:Y:S02]  /*0880*/  LDL.64 R18, [R4+-0x10] ;  /* 0xfffff00004127983 */ /* 0x000ea40000100a00 */
[-C--:B--2---:R-:W-:Y:S01]  /*0890*/  ISETP.GT.AND P2, PT, R18, R19.reuse, PT ;  /* 0x000000131200720c */ /* 0x084fe20003f44270 */
[----:B------:R-:W-:Y:S01]  /*08a0*/  IMAD.MOV.U32 R17, RZ, RZ, R18 ;  /* 0x000000ffff117224 */ /* 0x000fe200078e0012 */
[----:B------:R-:W-:-:S11]  /*08b0*/  MOV R16, R19 ;  /* 0x0000001300107202 */ /* 0x000fd60000000f00 */
[----:B------:R2:W-:Y:S04]  /*08c0*/  @P2 STL.64 [R4+-0x10], R16 ;  /* 0xfffff01004002387 */ /* 0x0005e80000100a00 */
[----:B------:R-:W3:Y:S01]  /*08d0*/  LDL R15, [R2+-0x8] ;  /* 0xfffff800020f7983 */ /* 0x000ee20000100800 */
[----:B0-----:R-:W-:-:S05]  /*08e0*/  @P3 IMAD.MOV.U32 R12, RZ, RZ, R13 ;  /* 0x000000ffff0c3224 */ /* 0x001fca00078e000d */
[----:B---3--:R-:W-:-:S13]  /*08f0*/  ISETP.GT.AND P3, PT, R12, R15, PT ;  /* 0x0000000f0c00720c */ /* 0x008fda0003f64270 */
[----:B------:R0:W-:Y:S04]  /*0900*/  @P3 STL [R2+-0xc], R15 ;  /* 0xfffff40f02003387 */ /* 0x0001e80000100800 */
[----:B------:R-:W-:Y:S04]  /*0910*/  @P3 STL [R2+-0x8], R12 ;  /* 0xfffff80c02003387 */ /* 0x000fe80000100800 */
[----:B------:R-:W3:Y:S01]  /*0920*/  LDL R24, [R3+-0x8] ;  /* 0xfffff80003187983 */ /* 0x000ee20000100800 */
[----:B-1----:R-:W-:-:S05]  /*0930*/  @P1 IMAD.MOV.U32 R22, RZ, RZ, R14 ;  /* 0x000000ffff161224 */ /* 0x002fca00078e000e */
[----:B---3--:R-:W-:-:S13]  /*0940*/  ISETP.GT.AND P1, PT, R22, R24, PT ;  /* 0x000000181600720c */ /* 0x008fda0003f24270 */
[----:B------:R1:W-:Y:S04]  /*0950*/  @P1 STL [R3+-0xc], R24 ;  /* 0xfffff41803001387 */ /* 0x0003e80000100800 */
[----:B------:R-:W-:Y:S04]  /*0960*/  @P1 STL [R3+-0x8], R22 ;  /* 0xfffff81603001387 */ /* 0x000fe80000100800 */
[----:B--2---:R-:W2:Y:S01]  /*0970*/  LDL R17, [R4+-0x8] ;  /* 0xfffff80004117983 */ /* 0x004ea20000100800 */
[----:B------:R-:W-:-:S05]  /*0980*/  @P2 IMAD.MOV.U32 R19, RZ, RZ, R18 ;  /* 0x000000ffff132224 */ /* 0x000fca00078e0012 */
[----:B--2---:R-:W-:-:S13]  /*0990*/  ISETP.GT.AND P2, PT, R19, R17, PT ;  /* 0x000000111300720c */ /* 0x004fda0003f44270 */
[----:B------:R2:W-:Y:S04]  /*09a0*/  @P2 STL [R4+-0xc], R17 ;  /* 0xfffff41104002387 */ /* 0x0005e80000100800 */
[----:B------:R-:W-:Y:S04]  /*09b0*/  @P2 STL [R4+-0x8], R19 ;  /* 0xfffff81304002387 */ /* 0x000fe80000100800 */
[----:B------:R-:W3:Y:S01]  /*09c0*/  LDL R14, [R2+-0x4] ;  /* 0xfffffc00020e7983 */ /* 0x000ee20000100800 */
[----:B0-----:R-:W-:-:S05]  /*09d0*/  @P3 IMAD.MOV.U32 R15, RZ, RZ, R12 ;  /* 0x000000ffff0f3224 */ /* 0x001fca00078e000c */
[----:B---3--:R-:W-:-:S13]  /*09e0*/  ISETP.GT.AND P3, PT, R15, R14, PT ;  /* 0x0000000e0f00720c */ /* 0x008fda0003f64270 */
[----:B------:R0:W-:Y:S04]  /*09f0*/  @P3 STL.64 [R2+-0x8], R14 ;  /* 0xfffff80e02003387 */ /* 0x0001e80000100a00 */
[----:B------:R-:W3:Y:S01]  /*0a00*/  LDL R18, [R3+-0x4] ;  /* 0xfffffc0003127983 */ /* 0x000ee20000100800 */
[----:B-1----:R-:W-:-:S05]  /*0a10*/  @P1 IMAD.MOV.U32 R24, RZ, RZ, R22 ;  /* 0x000000ffff181224 */ /* 0x002fca00078e0016 */
[----:B---3--:R-:W-:-:S13]  /*0a20*/  ISETP.GT.AND P1, PT, R24, R18, PT ;  /* 0x000000121800720c */ /* 0x008fda0003f24270 */
[----:B------:R1:W-:Y:S04]  /*0a30*/  @P1 STL [R3+-0x8], R18 ;  /* 0xfffff81203001387 */ /* 0x0003e80000100800 */
[----:B------:R-:W-:Y:S04]  /*0a40*/  @P1 STL [R3+-0x4], R24 ;  /* 0xfffffc1803001387 */ /* 0x000fe80000100800 */
[----:B------:R-:W3:Y:S01]  /*0a50*/  LDL R16, [R4+-0x4] ;  /* 0xfffffc0004107983 */ /* 0x000ee20000100800 */
[----:B--2---:R-:W-:-:S05]  /*0a60*/  @P2 IMAD.MOV.U32 R17, RZ, RZ, R19 ;  /* 0x000000ffff112224 */ /* 0x004fca00078e0013 */
[----:B---3--:R-:W-:-:S13]  /*0a70*/  ISETP.GT.AND P2, PT, R17, R16, PT ;  /* 0x000000101100720c */ /* 0x008fda0003f44270 */
[----:B------:R2:W-:Y:S04]  /*0a80*/  @P2 STL.64 [R4+-0x8], R16 ;  /* 0xfffff81004002387 */ /* 0x0005e80000100a00 */
[----:B------:R-:W3:Y:S01]  /*0a90*/  LDL R13, [R2] ;  /* 0x00000000020d7983 */ /* 0x000ee20000100800 */
[----:B0-----:R-:W-:-:S04]  /*0aa0*/  @P3 MOV R14, R15 ;  /* 0x0000000f000e3202 */ /* 0x001fc80000000f00 */
[----:B---3--:R-:W-:-:S13]  /*0ab0*/  ISETP.GT.AND P3, PT, R14, R13, PT ;  /* 0x0000000d0e00720c */ /* 0x008fda0003f64270 */
[----:B------:R0:W-:Y:S04]  /*0ac0*/  @P3 STL [R2+-0x4], R13 ;  /* 0xfffffc0d02003387 */ /* 0x0001e80000100800 */
[----:B------:R-:W-:Y:S04]  /*0ad0*/  @P3 STL [R2], R14 ;  /* 0x0000000e02003387 */ /* 0x000fe80000100800 */
[----:B------:R-:W3:Y:S01]  /*0ae0*/  LDL R22, [R3] ;  /* 0x0000000003167983 */ /* 0x000ee20000100800 */
[----:B-1----:R-:W-:-:S05]  /*0af0*/  @P1 IMAD.MOV.U32 R18, RZ, RZ, R24 ;  /* 0x000000ffff121224 */ /* 0x002fca00078e0018 */
[----:B---3--:R-:W-:-:S13]  /*0b00*/  ISETP.GT.AND P1, PT, R18, R22, PT ;  /* 0x000000161200720c */ /* 0x008fda0003f24270 */
[----:B------:R1:W-:Y:S04]  /*0b10*/  @P1 STL [R3+-0x4], R22 ;  /* 0xfffffc1603001387 */ /* 0x0003e80000100800 */
[----:B------:R-:W-:Y:S04]  /*0b20*/  @P1 STL [R3], R18 ;  /* 0x0000001203001387 */ /* 0x000fe80000100800 */
[----:B------:R-:W3:Y:S01]  /*0b30*/  LDL R15, [R4] ;  /* 0x00000000040f7983 */ /* 0x000ee20000100800 */
[----:B--2---:R-:W-:-:S05]  /*0b40*/  @P2 IMAD.MOV.U32 R16, RZ, RZ, R17 ;  /* 0x000000ffff102224 */ /* 0x004fca00078e0011 */
[----:B---3--:R-:W-:-:S13]  /*0b50*/  ISETP.GT.AND P2, PT, R16, R15, PT ;  /* 0x0000000f1000720c */ /* 0x008fda0003f44270 */
[----:B------:R2:W-:Y:S04]  /*0b60*/  @P2 STL [R4+-0x4], R15 ;  /* 0xfffffc0f04002387 */ /* 0x0005e80000100800 */
[----:B------:R-:W-:Y:S04]  /*0b70*/  @P2 STL [R4], R16 ;  /* 0x0000001004002387 */ /* 0x000fe80000100800 */
[----:B------:R-:W3:Y:S01]  /*0b80*/  LDL R12, [R2+0x4] ;  /* 0x00000400020c7983 */ /* 0x000ee20000100800 */
[----:B0-----:R-:W-:-:S05]  /*0b90*/  @P3 IMAD.MOV.U32 R13, RZ, RZ, R14 ;  /* 0x000000ffff0d3224 */ /* 0x001fca00078e000e */
[----:B---3--:R-:W-:-:S13]  /*0ba0*/  ISETP.GT.AND P3, PT, R13, R12, PT ;  /* 0x0000000c0d00720c */ /* 0x008fda0003f64270 */
[----:B------:R0:W-:Y:S04]  /*0bb0*/  @P3 STL.64 [R2], R12 ;  /* 0x0000000c02003387 */ /* 0x0001e80000100a00 */
[----:B------:R-:W3:Y:S01]  /*0bc0*/  LDL R24, [R3+0x4] ;  /* 0x0000040003187983 */ /* 0x000ee20000100800 */
[----:B-1----:R-:W-:-:S05]  /*0bd0*/  @P1 IMAD.MOV.U32 R22, RZ, RZ, R18 ;  /* 0x000000ffff161224 */ /* 0x002fca00078e0012 */
[----:B---3--:R-:W-:-:S13]  /*0be0*/  ISETP.GT.AND P1, PT, R22, R24, PT ;  /* 0x000000181600720c */ /* 0x008fda0003f24270 */
[----:B------:R1:W-:Y:S04]  /*0bf0*/  @P1 STL [R3], R24 ;  /* 0x0000001803001387 */ /* 0x0003e80000100800 */
[----:B------:R-:W-:Y:S04]  /*0c00*/  @P1 STL [R3+0x4], R22 ;  /* 0x0000041603001387 */ /* 0x000fe80000100800 */
[----:B------:R-:W3:Y:S01]  /*0c10*/  LDL R14, [R4+0x4] ;  /* 0x00000400040e7983 */ /* 0x000ee20000100800 */
[----:B--2---:R-:W-:-:S05]  /*0c20*/  @P2 IMAD.MOV.U32 R15, RZ, RZ, R16 ;  /* 0x000000ffff0f2224 */ /* 0x004fca00078e0010 */
[----:B---3--:R-:W-:-:S13]  /*0c30*/  ISETP.GT.AND P2, PT, R15, R14, PT ;  /* 0x0000000e0f00720c */ /* 0x008fda0003f44270 */
[----:B------:R2:W-:Y:S04]  /*0c40*/  @P2 STL.64 [R4], R14 ;  /* 0x0000000e04002387 */ /* 0x0005e80000100a00 */
[----:B------:R-:W3:Y:S01]  /*0c50*/  LDL R17, [R2+0x8] ;  /* 0x0000080002117983 */ /* 0x000ee20000100800 */
[----:B0-----:R-:W-:-:S05]  /*0c60*/  @P3 IMAD.MOV.U32 R12, RZ, RZ, R13 ;  /* 0x000000ffff0c3224 */ /* 0x001fca00078e000d */
[----:B---3--:R-:W-:-:S13]  /*0c70*/  ISETP.GT.AND P3, PT, R12, R17, PT ;  /* 0x000000110c00720c */ /* 0x008fda0003f64270 */
[----:B------:R0:W-:Y:S04]  /*0c80*/  @P3 STL [R2+0x4], R17 ;  /* 0x0000041102003387 */ /* 0x0001e80000100800 */
[----:B------:R3:W-:Y:S04]  /*0c90*/  @P3 STL [R2+0x8], R12 ;  /* 0x0000080c02003387 */ /* 0x0007e80000100800 */
[----:B------:R-:W4:Y:S01]  /*0ca0*/  LDL R26, [R3+0x8] ;  /* 0x00000800031a7983 */ /* 0x000f220000100800 */
[----:B-1----:R-:W-:-:S05]  /*0cb0*/  @P1 IMAD.MOV.U32 R24, RZ, RZ, R22 ;  /* 0x000000ffff181224 */ /* 0x002fca00078e0016 */
[----:B----4-:R-:W-:-:S13]  /*0cc0*/  ISETP.GT.AND P1, PT, R24, R26, PT ;  /* 0x0000001a1800720c */ /* 0x010fda0003f24270 */
[----:B------:R1:W-:Y:S04]  /*0cd0*/  @P1 STL [R3+0x4], R26 ;  /* 0x0000041a03001387 */ /* 0x0003e80000100800 */
[----:B------:R-:W-:Y:S04]  /*0ce0*/  @P1 STL [R3+0x8], R24 ;  /* 0x0000081803001387 */ /* 0x000fe80000100800 */
[----:B------:R-:W4:Y:S01]  /*0cf0*/  LDL R19, [R4+0x8] ;  /* 0x0000080004137983 */ /* 0x000f220000100800 */
[----:B--2---:R-:W-:-:S04]  /*0d00*/  @P2 MOV R14, R15 ;  /* 0x0000000f000e2202 */ /* 0x004fc80000000f00 */
[----:B----4-:R-:W-:-:S13]  /*0d10*/  ISETP.GT.AND P2, PT, R14, R19, PT ;  /* 0x000000130e00720c */ /* 0x010fda0003f44270 */
[----:B------:R2:W-:Y:S04]  /*0d20*/  @P2 STL [R4+0x4], R19 ;  /* 0x0000041304002387 */ /* 0x0005e80000100800 */
[----:B------:R-:W-:Y:S04]  /*0d30*/  @P2 STL [R4+0x8], R14 ;  /* 0x0000080e04002387 */ /* 0x000fe80000100800 */
[----:B------:R-:W4:Y:S01]  /*0d40*/  LDL R16, [R2+0xc] ;  /* 0x00000c0002107983 */ /* 0x000f220000100800 */
[----:B0-----:R-:W-:-:S05]  /*0d50*/  @P3 IMAD.MOV.U32 R17, RZ, RZ, R12 ;  /* 0x000000ffff113224 */ /* 0x001fca00078e000c */
[----:B----4-:R-:W-:-:S13]  /*0d60*/  ISETP.GT.AND P3, PT, R17, R16, PT ;  /* 0x000000101100720c */ /* 0x010fda0003f64270 */
[----:B------:R0:W-:Y:S04]  /*0d70*/  @P3 STL.64 [R2+0x8], R16 ;  /* 0x0000081002003387 */ /* 0x0001e80000100a00 */
[----:B---3--:R-:W3:Y:S01]  /*0d80*/  LDL R12, [R3+0xc] ;  /* 0x00000c00030c7983 */ /* 0x008ee20000100800 */
[----:B-1----:R-:W-:-:S05]  /*0d90*/  @P1 IMAD.MOV.U32 R26, RZ, RZ, R24 ;  /* 0x000000ffff1a1224 */ /* 0x002fca00078e0018 */
[----:B---3--:R-:W-:-:S13]  /*0da0*/  ISETP.GT.AND P1, PT, R26, R12, PT ;  /* 0x0000000c1a00720c */ /* 0x008fda0003f24270 */
[----:B------:R1:W-:Y:S04]  /*0db0*/  @P1 STL [R3+0x8], R12 ;  /* 0x0000080c03001387 */ /* 0x0003e80000100800 */
[----:B------:R-:W-:Y:S04]  /*0dc0*/  @P1 STL [R3+0xc], R26 ;  /* 0x00000c1a03001387 */ /* 0x000fe80000100800 */
[----:B------:R-:W3:Y:S01]  /*0dd0*/  LDL R18, [R4+0xc] ;  /* 0x00000c0004127983 */ /* 0x000ee20000100800 */
[----:B--2---:R-:W-:-:S05]  /*0de0*/  @P2 IMAD.MOV.U32 R19, RZ, RZ, R14 ;  /* 0x000000ffff132224 */ /* 0x004fca00078e000e */
[----:B---3--:R-:W-:-:S13]  /*0df0*/  ISETP.GT.AND P2, PT, R19, R18, PT ;  /* 0x000000121300720c */ /* 0x008fda0003f44270 */
[----:B------:R2:W-:Y:S04]  /*0e00*/  @P2 STL.64 [R4+0x8], R18 ;  /* 0x0000081204002387 */ /* 0x0005e80000100a00 */
        /* <DEDUP_REMOVED lines=8> */
[----:B------:R-:W-:Y:S04]  /*0e90*/  @P1 STL [R3+0xc], R14 ;  /* 0x00000c0e03001387 */ /* 0x000fe80000100800 */
[----:B------:R1:W-:Y:S04]  /*0ea0*/  @P1 STL [R3+0x10], R12 ;  /* 0x0000100c03001387 */ /* 0x0003e80000100800 */
[----:B------:R-:W4:Y:S01]  /*0eb0*/  LDL R15, [R4+0x10] ;  /* 0x00001000040f7983 */ /* 0x000f220000100800 */
[----:B--2---:R-:W-:Y:S01]  /*0ec0*/  @P2 IMAD.MOV.U32 R18, RZ, RZ, R19 ;  /* 0x000000ffff122224 */ /* 0x004fe200078e0013 */
[----:B0-----:R-:W-:Y:S01]  /*0ed0*/  @P3 MOV R13, R16 ;  /* 0x00000010000d3202 */ /* 0x001fe20000000f00 */
[----:B------:R-:W-:-:S02]  /*0ee0*/  VIADD R5, R5, 0x8 ;  /* 0x0000000805057836 */ /* 0x000fc40000000000 */
[----:B---3--:R-:W-:Y:S02]  /*0ef0*/  VIADD R2, R2, 0x20 ;  /* 0x0000002002027836 */ /* 0x008fe40000000000 */
[----:B-1----:R-:W-:Y:S01]  /*0f00*/  VIADD R3, R3, 0x20 ;  /* 0x0000002003037836 */ /* 0x002fe20000000000 */
[----:B----4-:R-:W-:-:S13]  /*0f10*/  ISETP.GT.AND P1, PT, R18, R15, PT ;  /* 0x0000000f1200720c */ /* 0x010fda0003f24270 */
[----:B------:R-:W-:Y:S04]  /*0f20*/  @P1 STL [R4+0xc], R15 ;  /* 0x00000c0f04001387 */ /* 0x000fe80000100800 */
[----:B------:R0:W-:Y:S01]  /*0f30*/  @P1 STL [R4+0x10], R18 ;  /* 0x0000101204001387 */ /* 0x0001e20000100800 */
[----:B------:R-:W-:Y:S01]  /*0f40*/  ISETP.NE.AND P1, PT, R5, RZ, PT ;  /* 0x000000ff0500720c */ /* 0x000fe20003f25270 */
[----:B0-----:R-:W-:-:S12]  /*0f50*/  VIADD R4, R4, 0x20 ;  /* 0x0000002004047836 */ /* 0x001fd80000000000 */
[----:B------:R-:W-:Y:S05]  /*0f60*/  @P1 BRA `(.L_x_7) ;  /* 0xfffffff800241947 */ /* 0x000fea000383ffff */
.L_x_6:
[----:B------:R-:W-:Y:S05]  /*0f70*/  @!P0 BRA `(.L_x_5) ;  /* 0x0000000400f48947 */ /* 0x000fea0003800000 */
[----:B------:R-:W-:-:S05]  /*0f80*/  LOP3.LUT R2, RZ, R10, RZ, 0x33, !PT ;  /* 0x0000000aff027212 */ /* 0x000fca00078e33ff */
[----:B------:R-:W-:-:S05]  /*0f90*/  VIADD R2, R2, UR4 ;  /* 0x0000000402027c36 */ /* 0x000fca0008000000 */
[----:B------:R-:W-:-:S04]  /*0fa0*/  LOP3.LUT R2, R2, 0x7, RZ, 0xc0, !PT ;  /* 0x0000000702027812 */ /* 0x000fc800078ec0ff */
[C---:B------:R-:W-:Y:S01]  /*0fb0*/  LOP3.LUT P0, RZ, R2.reuse, 0x3, RZ, 0xc0, !PT ;  /* 0x0000000302ff7812 */ /* 0x040fe2000780c0ff */
[----:B------:R-:W-:-:S05]  /*0fc0*/  VIADD R3, R2, 0xffffffff ;  /* 0xffffffff02037836 */ /* 0x000fca0000000000 */
[----:B------:R-:W-:-:S13]  /*0fd0*/  ISETP.GE.U32.AND P1, PT, R3, 0x3, PT ;  /* 0x000000030300780c */ /* 0x000fda0003f26070 */
[----:B------:R-:W-:Y:S05]  /*0fe0*/  @!P1 BRA `(.L_x_8) ;  /* 0x0000000000f09947 */ /* 0x000fea0003800000 */
[----:B------:R-:W-:-:S05]  /*0ff0*/  IMAD R24, R0, 0x4, R1 ;  /* 0x0000000400187824 */ /* 0x000fca00078e0201 */
[----:B------:R-:W2:Y:S01]  /*1000*/  LDL.64 R16, [R24] ;  /* 0x0000000018107983 */ /* 0x000ea20000100a00 */
[----:B------:R-:W-:Y:S01]  /*1010*/  IMAD R22, R0, 0x4, R1 ;  /* 0x0000000400167824 */ /* 0x000fe200078e0201 */
[----:B--2---:R-:W-:Y:S01]  /*1020*/  ISETP.GT.AND P3, PT, R16, R17, PT ;  /* 0x000000111000720c */ /* 0x004fe20003f64270 */
[----:B------:R-:W-:Y:S01]  /*1030*/  IMAD.MOV.U32 R12, RZ, RZ, R17 ;  /* 0x000000ffff0c7224 */ /* 0x000fe200078e0011 */
[----:B------:R-:W-:-:S11]  /*1040*/  MOV R13, R16 ;  /* 0x00000010000d7202 */ /* 0x000fd60000000f00 */
[----:B------:R-:W-:Y:S04]  /*1050*/  @P3 STL.64 [R24], R12 ;  /* 0x0000000c18003387 */ /* 0x000fe80000100a00 */
[----:B------:R-:W2:Y:S04]  /*1060*/  LDL R4, [R22+0xcc] ;  /* 0x0000cc0016047983 */ /* 0x000ea80000100800 */
[----:B------:R-:W2:Y:S01]  /*1070*/  LDL R15, [R22+0xd0] ;  /* 0x0000d000160f7983 */ /* 0x000ea20000100800 */
[----:B------:R-:W-:Y:S01]  /*1080*/  IMAD R26, R0, 0x4, R1 ;  /* 0x00000004001a7824 */ /* 0x000fe200078e0201 */
[----:B--2---:R-:W-:-:S13]  /*1090*/  ISETP.GT.AND P2, PT, R4, R15, PT ;  /* 0x0000000f0400720c */ /* 0x004fda0003f44270 */
[----:B------:R0:W-:Y:S04]  /*10a0*/  @P2 STL [R22+0xcc], R15 ;  /* 0x0000cc0f16002387 */ /* 0x0001e80000100800 */
[----:B------:R1:W-:Y:S04]  /*10b0*/  @P2 STL [R22+0xd0], R4 ;  /* 0x0000d00416002387 */ /* 0x0003e80000100800 */
[----:B------:R-:W2:Y:S02]  /*10c0*/  LDL.64 R2, [R26+0x198] ;  /* 0x000198001a027983 */ /* 0x000ea40000100a00 */
[----:B--2---:R-:W-:Y:S01]  /*10d0*/  ISETP.GT.AND P1, PT, R2, R3, PT ;  /* 0x000000030200720c */ /* 0x004fe20003f24270 */
[----:B------:R-:W-:-:S02]  /*10e0*/  IMAD.MOV.U32 R18, RZ, RZ, R3 ;  /* 0x000000ffff127224 */ /* 0x000fc400078e0003 */
[----:B------:R-:W-:-:S10]  /*10f0*/  IMAD.MOV.U32 R19, RZ, RZ, R2 ;  /* 0x000000ffff137224 */ /* 0x000fd400078e0002 */
[----:B------:R-:W-:Y:S04]  /*1100*/  @P1 STL.64 [R26+0x198], R18 ;  /* 0x000198121a001387 */ /* 0x000fe80000100a00 */
[----:B------:R-:W2:Y:S01]  /*1110*/  LDL R5, [R24+0x8] ;  /* 0x0000080018057983 */ /* 0x000ea20000100800 */
[----:B------:R-:W-:-:S05]  /*1120*/  @P3 IMAD.MOV.U32 R17, RZ, RZ, R16 ;  /* 0x000000ffff113224 */ /* 0x000fca00078e0010 */
[----:B--2---:R-:W-:-:S13]  /*1130*/  ISETP.GT.AND P3, PT, R17, R5, PT ;  /* 0x000000051100720c */ /* 0x004fda0003f64270 */
[----:B------:R2:W-:Y:S04]  /*1140*/  @P3 STL [R24+0x4], R5 ;  /* 0x0000040518003387 */ /* 0x0005e80000100800 */
[----:B------:R3:W-:Y:S04]  /*1150*/  @P3 STL [R24+0x8], R17 ;  /* 0x0000081118003387 */ /* 0x0007e80000100800 */
[----:B------:R-:W4:Y:S01]  /*1160*/  LDL R14, [R22+0xd4] ;  /* 0x0000d400160e7983 */ /* 0x000f220000100800 */
[----:B0-----:R-:W-:-:S05]  /*1170*/  @P2 IMAD.MOV.U32 R15, RZ, RZ, R4 ;  /* 0x000000ffff0f2224 */ /* 0x001fca00078e0004 */
[----:B----4-:R-:W-:-:S13]  /*1180*/  ISETP.GT.AND P2, PT, R15, R14, PT ;  /* 0x0000000e0f00720c */ /* 0x010fda0003f44270 */
[----:B------:R0:W-:Y:S04]  /*1190*/  @P2 STL.64 [R22+0xd0], R14 ;  /* 0x0000d00e16002387 */ /* 0x0001e80000100a00 */
[----:B------:R-:W4:Y:S01]  /*11a0*/  LDL R13, [R26+0x1a0] ;  /* 0x0001a0001a0d7983 */ /* 0x000f220000100800 */
[----:B------:R-:W-:-:S05]  /*11b0*/  @P1 IMAD.MOV.U32 R3, RZ, RZ, R2 ;  /* 0x000000ffff031224 */ /* 0x000fca00078e0002 */
[----:B----4-:R-:W-:-:S13]  /*11c0*/  ISETP.GT.AND P1, PT, R3, R13, PT ;  /* 0x0000000d0300720c */ /* 0x010fda0003f24270 */
[----:B------:R4:W-:Y:S04]  /*11d0*/  @P1 STL [R26+0x19c], R13 ;  /* 0x00019c0d1a001387 */ /* 0x0009e80000100800 */
[----:B------:R5:W-:Y:S04]  /*11e0*/  @P1 STL [R26+0x1a0], R3 ;  /* 0x0001a0031a001387 */ /* 0x000be80000100800 */
[----:B-1----:R-:W3:Y:S01]  /*11f0*/  LDL R4, [R24+0xc] ;  /* 0x00000c0018047983 */ /* 0x002ee20000100800 */
[----:B--2---:R-:W-:-:S04]  /*1200*/  @P3 MOV R5, R17 ;  /* 0x0000001100053202 */ /* 0x004fc80000000f00 */
[----:B---3--:R-:W-:-:S13]  /*1210*/  ISETP.GT.AND P3, PT, R5, R4, PT ;  /* 0x000000040500720c */ /* 0x008fda0003f64270 */
[----:B------:R1:W-:Y:S04]  /*1220*/  @P3 STL.64 [R24+0x8], R4 ;  /* 0x0000080418003387 */ /* 0x0003e80000100a00 */
[----:B------:R-:W2:Y:S01]  /*1230*/  LDL R17, [R22+0xd8] ;  /* 0x0000d80016117983 */ /* 0x000ea20000100800 */
[----:B0-----:R-:W-:-:S05]  /*1240*/  @P2 IMAD.MOV.U32 R14, RZ, RZ, R15 ;  /* 0x000000ffff0e2224 */ /* 0x001fca00078e000f */
[----:B--2---:R-:W-:-:S13]  /*1250*/  ISETP.GT.AND P2, PT, R14, R17, PT ;  /* 0x000000110e00720c */ /* 0x004fda0003f44270 */
[----:B------:R0:W-:Y:S04]  /*1260*/  @P2 STL [R22+0xd4], R17 ;  /* 0x0000d41116002387 */ /* 0x0001e80000100800 */
[----:B------:R-:W-:Y:S04]  /*1270*/  @P2 STL [R22+0xd8], R14 ;  /* 0x0000d80e16002387 */ /* 0x000fe80000100800 */
[----:B------:R-:W2:Y:S01]  /*1280*/  LDL R12, [R26+0x1a4] ;  /* 0x0001a4001a0c7983 */ /* 0x000ea20000100800 */
[----:B----4-:R-:W-:-:S05]  /*1290*/  @P1 IMAD.MOV.U32 R13, RZ, RZ, R3 ;  /* 0x000000ffff0d1224 */ /* 0x010fca00078e0003 */
[----:B--2---:R-:W-:-:S13]  /*12a0*/  ISETP.GT.AND P1, PT, R13, R12, PT ;  /* 0x0000000c0d00720c */ /* 0x004fda0003f24270 */
[----:B------:R2:W-:Y:S04]  /*12b0*/  @P1 STL.64 [R26+0x1a0], R12 ;  /* 0x0001a00c1a001387 */ /* 0x0005e80000100a00 */
[----:B-----5:R-:W3:Y:S01]  /*12c0*/  LDL R3, [R24+0x10] ;  /* 0x0000100018037983 */ /* 0x020ee20000100800 */
[----:B-1----:R-:W-:-:S05]  /*12d0*/  @P3 IMAD.MOV.U32 R4, RZ, RZ, R5 ;  /* 0x000000ffff043224 */ /* 0x002fca00078e0005 */
[----:B---3--:R-:W-:-:S13]  /*12e0*/  ISETP.GT.AND P3, PT, R4, R3, PT ;  /* 0x000000030400720c */ /* 0x008fda0003f64270 */
[----:B------:R1:W-:Y:S04]  /*12f0*/  @P3 STL [R24+0xc], R3 ;  /* 0x00000c0318003387 */ /* 0x0003e80000100800 */
[----:B------:R1:W-:Y:S04]  /*1300*/  @P3 STL [R24+0x10], R4 ;  /* 0x0000100418003387 */ /* 0x0003e80000100800 */
[----:B------:R-:W3:Y:S01]  /*1310*/  LDL R16, [R22+0xdc] ;  /* 0x0000dc0016107983 */ /* 0x000ee20000100800 */
[----:B0-----:R-:W-:-:S05]  /*1320*/  @P2 IMAD.MOV.U32 R17, RZ, RZ, R14 ;  /* 0x000000ffff112224 */ /* 0x001fca00078e000e */
[----:B---3--:R-:W-:-:S13]  /*1330*/  ISETP.GT.AND P2, PT, R17, R16, PT ;  /* 0x000000101100720c */ /* 0x008fda0003f44270 */
[----:B------:R1:W-:Y:S04]  /*1340*/  @P2 STL.64 [R22+0xd8], R16 ;  /* 0x0000d81016002387 */ /* 0x0003e80000100a00 */
[----:B------:R-:W3:Y:S01]  /*1350*/  LDL R5, [R26+0x1a8] ;  /* 0x0001a8001a057983 */ /* 0x000ee20000100800 */
[----:B--2---:R-:W-:Y:S02]  /*1360*/  @P1 IMAD.MOV.U32 R12, RZ, RZ, R13 ;  /* 0x000000ffff0c1224 */ /* 0x004fe400078e000d */
[----:B------:R-:W-:-:S03]  /*1370*/  VIADD R0, R0, 0x4 ;  /* 0x0000000400007836 */ /* 0x000fc60000000000 */
[----:B---3--:R-:W-:-:S13]  /*1380*/  ISETP.GT.AND P1, PT, R12, R5, PT ;  /* 0x000000050c00720c */ /* 0x008fda0003f24270 */
[----:B------:R1:W-:Y:S04]  /*1390*/  @P1 STL [R26+0x1a4], R5 ;  /* 0x0001a4051a001387 */ /* 0x0003e80000100800 */
[----:B------:R1:W-:Y:S02]  /*13a0*/  @P1 STL [R26+0x1a8], R12 ;  /* 0x0001a80c1a001387 */ /* 0x0003e40000100800 */
.L_x_8:
[----:B------:R-:W-:Y:S05]  /*13b0*/  @!P0 BRA `(.L_x_5) ;  /* 0x0000000000e48947 */ /* 0x000fea0003800000 */
[----:B------:R-:W-:-:S05]  /*13c0*/  LOP3.LUT R2, R9, 0x3, RZ, 0x3c, !PT ;  /* 0x0000000309027812 */ /* 0x000fca00078e3cff */
[----:B------:R-:W-:-:S05]  /*13d0*/  VIADD R2, R2, 0x1 ;  /* 0x0000000102027836 */ /* 0x000fca0000000000 */
[C---:B-1----:R-:W-:Y:S02]  /*13e0*/  LOP3.LUT R3, R2.reuse, 0x3, RZ, 0xc0, !PT ;  /* 0x0000000302037812 */ /* 0x042fe400078ec0ff */
[----:B------:R-:W-:Y:S02]  /*13f0*/  LOP3.LUT R2, R2, 0x1, RZ, 0xc0, !PT ;  /* 0x0000000102027812 */ /* 0x000fe400078ec0ff */
[----:B------:R-:W-:Y:S02]  /*1400*/  ISETP.NE.AND P1, PT, R3, 0x1, PT ;  /* 0x000000010300780c */ /* 0x000fe40003f25270 */
[----:B------:R-:W-:-:S11]  /*1410*/  ISETP.NE.U32.AND P0, PT, R2, 0x1, PT ;  /* 0x000000010200780c */ /* 0x000fd60003f05070 */
[----:B------:R-:W-:Y:S05]  /*1420*/  @!P1 BRA `(.L_x_9) ;  /* 0x0000000000849947 */ /* 0x000fea0003800000 */
[----:B------:R-:W-:-:S05]  /*1430*/  LEA R19, R0, R1, 0x2 ;  /* 0x0000000100137211 */ /* 0x000fca00078e10ff */
[----:B------:R-:W2:Y:S01]  /*1440*/  LDL.64 R2, [R19] ;  /* 0x0000000013027983 */ /* 0x000ea20000100a00 */
[----:B------:R-:W-:Y:S01]  /*1450*/  IMAD R16, R0, 0x4, R1 ;  /* 0x0000000400107824 */ /* 0x000fe200078e0201 */
[----:B--2---:R-:W-:Y:S01]  /*1460*/  ISETP.GT.AND P3, PT, R2, R3, PT ;  /* 0x000000030200720c */ /* 0x004fe20003f64270 */
[----:B------:R-:W-:Y:S02]  /*1470*/  IMAD.MOV.U32 R22, RZ, RZ, R3 ;  /* 0x000000ffff167224 */ /* 0x000fe400078e0003 */
[----:B------:R-:W-:-:S10]  /*1480*/  IMAD.MOV.U32 R23, RZ, RZ, R2 ;  /* 0x000000ffff177224 */ /* 0x000fd400078e0002 */
[----:B------:R0:W-:Y:S04]  /*1490*/  @P3 STL.64 [R19], R22 ;  /* 0x0000001613003387 */ /* 0x0001e80000100a00 */
[----:B------:R-:W2:Y:S04]  /*14a0*/  LDL R17, [R16+0xcc] ;  /* 0x0000cc0010117983 */ /* 0x000ea80000100800 */
[----:B------:R-:W2:Y:S01]  /*14b0*/  LDL R15, [R16+0xd0] ;  /* 0x0000d000100f7983 */ /* 0x000ea20000100800 */
[----:B------:R-:W-:Y:S01]  /*14c0*/  IMAD R18, R0, 0x4, R1 ;  /* 0x0000000400127824 */ /* 0x000fe200078e0201 */
[----:B--2---:R-:W-:-:S13]  /*14d0*/  ISETP.GT.AND P2, PT, R17, R15, PT ;  /* 0x0000000f1100720c */ /* 0x004fda0003f44270 */
[----:B------:R1:W-:Y:S04]  /*14e0*/  @P2 STL [R16+0xcc], R15 ;  /* 0x0000cc0f10002387 */ /* 0x0003e80000100800 */
[----:B------:R2:W-:Y:S04]  /*14f0*/  @P2 STL [R16+0xd0], R17 ;  /* 0x0000d01110002387 */ /* 0x0005e80000100800 */
[----:B------:R-:W3:Y:S02]  /*1500*/  LDL.64 R4, [R18+0x198] ;  /* 0x0001980012047983 */ /* 0x000ee40000100a00 */
[----:B---3--:R-:W-:Y:S01]  /*1510*/  ISETP.GT.AND P1, PT, R4, R5, PT ;  /* 0x000000050400720c */ /* 0x008fe20003f24270 */
[----:B------:R-:W-:-:S02]  /*1520*/  IMAD.MOV.U32 R12, RZ, RZ, R5 ;  /* 0x000000ffff0c7224 */ /* 0x000fc400078e0005 */
[----:B------:R-:W-:-:S10]  /*1530*/  IMAD.MOV.U32 R13, RZ, RZ, R4 ;  /* 0x000000ffff0d7224 */ /* 0x000fd400078e0004 */
[----:B------:R2:W-:Y:S04]  /*1540*/  @P1 STL.64 [R18+0x198], R12 ;  /* 0x0001980c12001387 */ /* 0x0005e80000100a00 */
[----:B0-----:R-:W3:Y:S01]  /*1550*/  LDL R22, [R19+0x8] ;  /* 0x0000080013167983 */ /* 0x001ee20000100800 */
[----:B------:R-:W-:-:S05]  /*1560*/  @P3 IMAD.MOV.U32 R3, RZ, RZ, R2 ;  /* 0x000000ffff033224 */ /* 0x000fca00078e0002 */
[----:B---3--:R-:W-:-:S13]  /*1570*/  ISETP.GT.AND P3, PT, R3, R22, PT ;  /* 0x000000160300720c */ /* 0x008fda0003f64270 */
[----:B------:R2:W-:Y:S04]  /*1580*/  @P3 STL [R19+0x4], R22 ;  /* 0x0000041613003387 */ /* 0x0005e80000100800 */
[----:B------:R2:W-:Y:S04]  /*1590*/  @P3 STL [R19+0x8], R3 ;  /* 0x0000080313003387 */ /* 0x0005e80000100800 */
[----:B------:R-:W3:Y:S01]  /*15a0*/  LDL R14, [R16+0xd4] ;  /* 0x0000d400100e7983 */ /* 0x000ee20000100800 */
[----:B-1----:R-:W-:-:S04]  /*15b0*/  @P2 MOV R15, R17 ;  /* 0x00000011000f2202 */ /* 0x002fc80000000f00 */
[----:B---3--:R-:W-:-:S13]  /*15c0*/  ISETP.GT.AND P2, PT, R15, R14, PT ;  /* 0x0000000e0f00720c */ /* 0x008fda0003f44270 */
[----:B------:R2:W-:Y:S04]  /*15d0*/  @P2 STL.64 [R16+0xd0], R14 ;  /* 0x0000d00e10002387 */ /* 0x0005e80000100a00 */
[----:B------:R-:W3:Y:S01]  /*15e0*/  LDL R2, [R18+0x1a0] ;  /* 0x0001a00012027983 */ /* 0x000ee20000100800 */
[----:B------:R-:W-:Y:S02]  /*15f0*/  @P1 IMAD.MOV.U32 R5, RZ, RZ, R4 ;  /* 0x000000ffff051224 */ /* 0x000fe400078e0004 */
[----:B------:R-:W-:-:S03]  /*1600*/  VIADD R0, R0, 0x2 ;  /* 0x0000000200007836 */ /* 0x000fc60000000000 */
[----:B---3--:R-:W-:-:S13]  /*1610*/  ISETP.GT.AND P1, PT, R5, R2, PT ;  /* 0x000000020500720c */ /* 0x008fda0003f24270 */
[----:B------:R2:W-:Y:S04]  /*1620*/  @P1 STL [R18+0x19c], R2 ;  /* 0x00019c0212001387 */ /* 0x0005e80000100800 */
[----:B------:R2:W-:Y:S02]  /*1630*/  @P1 STL [R18+0x1a0], R5 ;  /* 0x0001a00512001387 */ /* 0x0005e40000100800 */
.L_x_9:
[----:B------:R-:W-:Y:S05]  /*1640*/  @P0 BRA `(.L_x_5) ;  /* 0x0000000000400947 */ /* 0x000fea0003800000 */
[----:B------:R-:W-:-:S05]  /*1650*/  IMAD R0, R0, 0x4, R1 ;  /* 0x0000000400007824 */ /* 0x000fca00078e0201 */
[----:B--2---:R-:W2:Y:S04]  /*1660*/  LDL R15, [R0+0xcc] ;  /* 0x0000cc00000f7983 */ /* 0x004ea80000100800 */
[----:B------:R-:W2:Y:S04]  /*1670*/  LDL R14, [R0+0xd0] ;  /* 0x0000d000000e7983 */ /* 0x000ea80000100800 */
[----:B------:R-:W3:Y:S04]  /*1680*/  LDL.64 R12, [R0] ;  /* 0x00000000000c7983 */ /* 0x000ee80000100a00 */
[----:B------:R-:W4:Y:S01]  /*1690*/  LDL.64 R4, [R0+0x198] ;  /* 0x0001980000047983 */ /* 0x000f220000100a00 */
[----:B--2---:R-:W-:-:S02]  /*16a0*/  ISETP.GT.AND P1, PT, R15, R14, PT ;  /* 0x0000000e0f00720c */ /* 0x004fc40003f24270 */
[----:B---3--:R-:W-:Y:S01]  /*16b0*/  ISETP.GT.AND P0, PT, R12, R13, PT ;  /* 0x0000000d0c00720c */ /* 0x008fe20003f04270 */
[----:B------:R-:W-:Y:S02]  /*16c0*/  IMAD.MOV.U32 R2, RZ, RZ, R13 ;  /* 0x000000ffff027224 */ /* 0x000fe400078e000d */
[----:B------:R-:W-:Y:S01]  /*16d0*/  IMAD.MOV.U32 R3, RZ, RZ, R12 ;  /* 0x000000ffff037224 */ /* 0x000fe200078e000c */
[----:B----4-:R-:W-:Y:S01]  /*16e0*/  ISETP.GT.AND P2, PT, R4, R5, PT ;  /* 0x000000050400720c */ /* 0x010fe20003f44270 */
[----:B------:R-:W-:Y:S01]  /*16f0*/  IMAD.MOV.U32 R12, RZ, RZ, R5 ;  /* 0x000000ffff0c7224 */ /* 0x000fe200078e0005 */
[----:B------:R-:W-:-:S05]  /*1700*/  MOV R13, R4 ;  /* 0x00000004000d7202 */ /* 0x000fca0000000f00 */
[----:B------:R0:W-:Y:S04]  /*1710*/  @P1 STL [R0+0xcc], R14 ;  /* 0x0000cc0e00001387 */ /* 0x0001e80000100800 */
[----:B------:R0:W-:Y:S04]  /*1720*/  @P1 STL [R0+0xd0], R15 ;  /* 0x0000d00f00001387 */ /* 0x0001e80000100800 */
[----:B------:R0:W-:Y:S04]  /*1730*/  @P0 STL.64 [R0], R2 ;  /* 0x0000000200000387 */ /* 0x0001e80000100a00 */
[----:B------:R0:W-:Y:S02]  /*1740*/  @P2 STL.64 [R0+0x198], R12 ;  /* 0x0001980c00002387 */ /* 0x0001e40000100a00 */
.L_x_5:
[----:B------:R-:W-:Y:S02]  /*1750*/  VIADD R8, R8, 0x1 ;  /* 0x0000000108087836 */ /* 0x000fe40000000000 */
[----:B------:R-:W-:Y:S02]  /*1760*/  VIADD R10, R10, 0x1 ;  /* 0x000000010a0a7836 */ /* 0x000fe40000000000 */
[----:B------:R-:W-:Y:S01]  /*1770*/  VIADD R9, R9, 0x1 ;  /* 0x0000000109097836 */ /* 0x000fe20000000000 */
[----:B------:R-:W-:Y:S01]  /*1780*/  ISETP.NE.AND P0, PT, R8, R7, PT ;  /* 0x000000070800720c */ /* 0x000fe20003f05270 */
[----:B------:R-:W-:-:S12]  /*1790*/  VIADD R11, R11, 0xffffffff ;  /* 0xffffffff0b0b7836 */ /* 0x000fd80000000000 */
[----:B------:R-:W-:Y:S05]  /*17a0*/  @P0 BRA `(.L_x_10) ;  /* 0xffffffec00e00947 */ /* 0x000fea000383ffff */
.L_x_4:
[----:B------:R-:W-:Y:S01]  /*17b0*/  SHF.R.U32.HI R6, RZ, 0x1, R6 ;  /* 0x00000001ff067819 */ /* 0x000fe20000011606 */
[----:B------:R-:W3:Y:S04]  /*17c0*/  LDCU.64 UR4, c[0x0][0x380] ;  /* 0x00007000ff0477ac */ /* 0x000ee80008000a00 */
[----:B------:R-:W-:-:S05]  /*17d0*/  IMAD R6, R6, 0x4, R1 ;  /* 0x0000000406067824 */ /* 0x000fca00078e0201 */
[----:B-12---:R-:W2:Y:S04]  /*17e0*/  LDL R5, [R6] ;  /* 0x0000000006057983 */ /* 0x006ea80000100800 */
[----:B------:R-:W4:Y:S04]  /*17f0*/  LDL R7, [R6+0xcc] ;  /* 0x0000cc0006077983 */ /* 0x000f280000100800 */
[----:B0-----:R-:W5:Y:S01]  /*1800*/  LDL R9, [R6+0x198] ;  /* 0x0001980006097983 */ /* 0x001f620000100800 */
[----:B------:R-:W-:-:S05]  /*1810*/  IMAD R20, R20, 0x3, RZ ;  /* 0x0000000314147824 */ /* 0x000fca00078e02ff */
[----:B---3--:R-:W-:-:S04]  /*1820*/  IADD3 R2, P0, PT, R20, UR4, RZ ;  /* 0x0000000414027c10 */ /* 0x008fc8000ff1e0ff */
[----:B------:R-:W-:-:S05]  /*1830*/  LEA.HI.X.SX32 R3, R20, UR5, 0x1, P0 ;  /* 0x0000000514037c11 */ /* 0x000fca00080f0eff */
[----:B--2---:R-:W-:Y:S04]  /*1840*/  STG.E.U8 desc[UR6][R2.64], R5 ;  /* 0x0000000502007986 */ /* 0x004fe8000c101106 */
[----:B----4-:R-:W-:Y:S04]  /*1850*/  STG.E.U8 desc[UR6][R2.64+0x1], R7 ;  /* 0x0000010702007986 */ /* 0x010fe8000c101106 */
[----:B-----5:R-:W-:Y:S01]  /*1860*/  STG.E.U8 desc[UR6][R2.64+0x2], R9 ;  /* 0x0000020902007986 */ /* 0x020fe2000c101106 */
[----:B------:R-:W-:Y:S05]  /*1870*/  EXIT ;  /* 0x000000000000794d */ /* 0x000fea0003800000 */
.L_x_11:
[----:B------:R-:W-:-:S00]  /*1880*/  BRA `(.L_x_11) ;  /* 0xfffffffc00fc7947 */ /* 0x000fc0000383ffff */
[----:B------:R-:W-:-:S00]  /*1890*/  NOP ;  /* 0x0000000000007918 */ /* 0x000fc00000000000 */
        /* <DEDUP_REMOVED lines=14> */
.L_x_12:


//--------------------- .nv.shared.reserved.0     --------------------------
	.section	.nv.shared.reserved.0,"aw",@nobits
	.weak		__nv_reservedSMEM_offset_0_alias
	.size		__nv_reservedSMEM_offset_0_alias, 0, 64
	.other		__nv_reservedSMEM_offset_0_alias,@"STO_CUDA_RESERVED_SHARED STV_DEFAULT"
__nv_reservedSMEM_offset_0_alias:
	.zero		0
	.zero		64


//--------------------- .nv.constant0._Z6colConPhS_iiii --------------------------
	.section	.nv.constant0._Z6colConPhS_iiii,"a",@progbits
	.sectionflags	@""
	.align	4
.nv.constant0._Z6colConPhS_iiii:
	.zero		928


//--------------------- SYMBOLS --------------------------

	.type		.nv.reservedSmem.offset0,@object
	.size		.nv.reservedSmem.offset0,0x4
